







.version 5.0
.target sm_61
.address_size 64


.global .align 8 .b8 _ZTVSt9basic_iosIcSt11char_traitsIcEE[32];
.global .align 8 .b8 _ZTTSo[8];
.global .align 8 .b8 _ZTVSt15basic_streambufIcSt11char_traitsIcEE[128];
.global .align 8 .b8 _ZTVNSt7__cxx1115basic_stringbufIcSt11char_traitsIcESaIcEEE[128];
.global .align 8 .b8 _ZTTNSt7__cxx1119basic_ostringstreamIcSt11char_traitsIcESaIcEEE[8];
.global .align 8 .b8 _ZTVN10__cxxabiv117__class_type_infoE[8];
.global .align 8 .b8 _ZTVN10__cxxabiv120__si_class_type_infoE[8];
.global .align 8 .b8 _ZTVN3c105ErrorE[40];
.global .align 1 .b8 __T20[38] = {84, 32, 112, 111, 119, 105, 40, 84, 44, 32, 84, 41, 32, 91, 119, 105, 116, 104, 32, 84, 32, 61, 32, 117, 110, 115, 105, 103, 110, 101, 100, 32, 99, 104, 97, 114, 93, 0};
.global .align 1 .b8 __T21[36] = {84, 32, 112, 111, 119, 105, 40, 84, 44, 32, 84, 41, 32, 91, 119, 105, 116, 104, 32, 84, 32, 61, 32, 115, 105, 103, 110, 101, 100, 32, 99, 104, 97, 114, 93, 0};
.global .align 1 .b8 __T22[30] = {84, 32, 112, 111, 119, 105, 40, 84, 44, 32, 84, 41, 32, 91, 119, 105, 116, 104, 32, 84, 32, 61, 32, 115, 104, 111, 114, 116, 93, 0};
.global .align 1 .b8 __T23[28] = {84, 32, 112, 111, 119, 105, 40, 84, 44, 32, 84, 41, 32, 91, 119, 105, 116, 104, 32, 84, 32, 61, 32, 105, 110, 116, 93, 0};
.global .align 1 .b8 __T24[29] = {84, 32, 112, 111, 119, 105, 40, 84, 44, 32, 84, 41, 32, 91, 119, 105, 116, 104, 32, 84, 32, 61, 32, 108, 111, 110, 103, 93, 0};

.visible .entry _Z38TemporalReflectionPadding_updateOutputIN3c104HalfEEv15THCDeviceTensorIT_Li3Ei16DefaultPtrTraitsES5_ii(
.param .align 8 .b8 _Z38TemporalReflectionPadding_updateOutputIN3c104HalfEEv15THCDeviceTensorIT_Li3Ei16DefaultPtrTraitsES5_ii_param_0[32],
.param .align 8 .b8 _Z38TemporalReflectionPadding_updateOutputIN3c104HalfEEv15THCDeviceTensorIT_Li3Ei16DefaultPtrTraitsES5_ii_param_1[32],
.param .u32 _Z38TemporalReflectionPadding_updateOutputIN3c104HalfEEv15THCDeviceTensorIT_Li3Ei16DefaultPtrTraitsES5_ii_param_2,
.param .u32 _Z38TemporalReflectionPadding_updateOutputIN3c104HalfEEv15THCDeviceTensorIT_Li3Ei16DefaultPtrTraitsES5_ii_param_3
)
{
.reg .pred %p<2>;
.reg .b16 %rs<2>;
.reg .b32 %r<60>;
.reg .b64 %rd<19>;


ld.param.v2.u32 {%r17, %r18}, [_Z38TemporalReflectionPadding_updateOutputIN3c104HalfEEv15THCDeviceTensorIT_Li3Ei16DefaultPtrTraitsES5_ii_param_0+24];
ld.param.v2.u32 {%r19, %r20}, [_Z38TemporalReflectionPadding_updateOutputIN3c104HalfEEv15THCDeviceTensorIT_Li3Ei16DefaultPtrTraitsES5_ii_param_0+16];
ld.param.v2.u32 {%r21, %r22}, [_Z38TemporalReflectionPadding_updateOutputIN3c104HalfEEv15THCDeviceTensorIT_Li3Ei16DefaultPtrTraitsES5_ii_param_0+8];
ld.param.u64 %rd1, [_Z38TemporalReflectionPadding_updateOutputIN3c104HalfEEv15THCDeviceTensorIT_Li3Ei16DefaultPtrTraitsES5_ii_param_0];
ld.param.v2.u32 {%r23, %r24}, [_Z38TemporalReflectionPadding_updateOutputIN3c104HalfEEv15THCDeviceTensorIT_Li3Ei16DefaultPtrTraitsES5_ii_param_1+24];
ld.param.v2.u32 {%r25, %r26}, [_Z38TemporalReflectionPadding_updateOutputIN3c104HalfEEv15THCDeviceTensorIT_Li3Ei16DefaultPtrTraitsES5_ii_param_1+16];
ld.param.v2.u32 {%r27, %r28}, [_Z38TemporalReflectionPadding_updateOutputIN3c104HalfEEv15THCDeviceTensorIT_Li3Ei16DefaultPtrTraitsES5_ii_param_1+8];
ld.param.u64 %rd2, [_Z38TemporalReflectionPadding_updateOutputIN3c104HalfEEv15THCDeviceTensorIT_Li3Ei16DefaultPtrTraitsES5_ii_param_1];
ld.param.u32 %r16, [_Z38TemporalReflectionPadding_updateOutputIN3c104HalfEEv15THCDeviceTensorIT_Li3Ei16DefaultPtrTraitsES5_ii_param_2];
mov.u32 %r29, %ntid.x;
mov.u32 %r30, %ctaid.x;
mov.u32 %r31, %tid.x;
mad.lo.s32 %r2, %r29, %r30, %r31;
setp.ge.s32	%p1, %r2, %r24;
@%p1 bra BB0_2;

mov.u32 %r32, %ctaid.y;
mov.u32 %r33, %ctaid.z;
neg.s32 %r34, %r16;
cvta.to.global.u64 %rd3, %rd2;
cvta.to.global.u64 %rd4, %rd1;
mov.u32 %r35, 0;
max.s32 %r36, %r35, %r34;
rem.s32 %r37, %r2, %r24;
sub.s32 %r38, %r37, %r16;
abs.s32 %r39, %r38;
mov.u32 %r40, 1;
sub.s32 %r41, %r40, %r18;
sub.s32 %r42, %r41, %r16;
add.s32 %r43, %r42, %r37;
abs.s32 %r44, %r43;
shl.b32 %r45, %r16, 1;
add.s32 %r46, %r18, %r45;
add.s32 %r47, %r46, -1;
sub.s32 %r48, %r47, %r37;
add.s32 %r49, %r48, %r36;
max.s32 %r50, %r35, %r16;
sub.s32 %r51, %r49, %r50;
add.s32 %r52, %r51, %r39;
sub.s32 %r53, %r52, %r44;
mul.lo.s32 %r54, %r33, %r21;
cvt.s64.s32	%rd5, %r54;
mul.lo.s32 %r55, %r32, %r22;
cvt.s64.s32	%rd6, %r55;
add.s64 %rd7, %rd5, %rd6;
mul.lo.s32 %r56, %r53, %r19;
cvt.s64.s32	%rd8, %r56;
add.s64 %rd9, %rd7, %rd8;
shl.b64 %rd10, %rd9, 1;
add.s64 %rd11, %rd4, %rd10;
ld.global.u16 %rs1, [%rd11];
mul.lo.s32 %r57, %r33, %r27;
cvt.s64.s32	%rd12, %r57;
mul.lo.s32 %r58, %r32, %r28;
cvt.s64.s32	%rd13, %r58;
add.s64 %rd14, %rd12, %rd13;
mul.lo.s32 %r59, %r37, %r25;
cvt.s64.s32	%rd15, %r59;
add.s64 %rd16, %rd14, %rd15;
shl.b64 %rd17, %rd16, 1;
add.s64 %rd18, %rd3, %rd17;
st.global.u16 [%rd18], %rs1;

BB0_2:
ret;
}


.visible .entry _Z41TemporalReflectionPadding_updateGradInputIN3c104HalfEEv15THCDeviceTensorIT_Li3Ei16DefaultPtrTraitsES5_ii(
.param .align 8 .b8 _Z41TemporalReflectionPadding_updateGradInputIN3c104HalfEEv15THCDeviceTensorIT_Li3Ei16DefaultPtrTraitsES5_ii_param_0[32],
.param .align 8 .b8 _Z41TemporalReflectionPadding_updateGradInputIN3c104HalfEEv15THCDeviceTensorIT_Li3Ei16DefaultPtrTraitsES5_ii_param_1[32],
.param .u32 _Z41TemporalReflectionPadding_updateGradInputIN3c104HalfEEv15THCDeviceTensorIT_Li3Ei16DefaultPtrTraitsES5_ii_param_2,
.param .u32 _Z41TemporalReflectionPadding_updateGradInputIN3c104HalfEEv15THCDeviceTensorIT_Li3Ei16DefaultPtrTraitsES5_ii_param_3
)
{
.reg .pred %p<4>;
.reg .b16 %rs<5>;
.reg .f32 %f<4>;
.reg .b32 %r<73>;
.reg .b64 %rd<22>;


ld.param.v2.u32 {%r20, %r21}, [_Z41TemporalReflectionPadding_updateGradInputIN3c104HalfEEv15THCDeviceTensorIT_Li3Ei16DefaultPtrTraitsES5_ii_param_0+24];
ld.param.v2.u32 {%r22, %r23}, [_Z41TemporalReflectionPadding_updateGradInputIN3c104HalfEEv15THCDeviceTensorIT_Li3Ei16DefaultPtrTraitsES5_ii_param_0+16];
ld.param.v2.u32 {%r24, %r25}, [_Z41TemporalReflectionPadding_updateGradInputIN3c104HalfEEv15THCDeviceTensorIT_Li3Ei16DefaultPtrTraitsES5_ii_param_0+8];
ld.param.u64 %rd3, [_Z41TemporalReflectionPadding_updateGradInputIN3c104HalfEEv15THCDeviceTensorIT_Li3Ei16DefaultPtrTraitsES5_ii_param_0];
ld.param.v2.u32 {%r26, %r27}, [_Z41TemporalReflectionPadding_updateGradInputIN3c104HalfEEv15THCDeviceTensorIT_Li3Ei16DefaultPtrTraitsES5_ii_param_1+24];
ld.param.v2.u32 {%r28, %r29}, [_Z41TemporalReflectionPadding_updateGradInputIN3c104HalfEEv15THCDeviceTensorIT_Li3Ei16DefaultPtrTraitsES5_ii_param_1+16];
ld.param.v2.u32 {%r30, %r31}, [_Z41TemporalReflectionPadding_updateGradInputIN3c104HalfEEv15THCDeviceTensorIT_Li3Ei16DefaultPtrTraitsES5_ii_param_1+8];
ld.param.u64 %rd4, [_Z41TemporalReflectionPadding_updateGradInputIN3c104HalfEEv15THCDeviceTensorIT_Li3Ei16DefaultPtrTraitsES5_ii_param_1];
ld.param.u32 %r19, [_Z41TemporalReflectionPadding_updateGradInputIN3c104HalfEEv15THCDeviceTensorIT_Li3Ei16DefaultPtrTraitsES5_ii_param_2];
mov.u32 %r32, %ntid.x;
mov.u32 %r33, %ctaid.x;
mov.u32 %r34, %tid.x;
mad.lo.s32 %r2, %r32, %r33, %r34;
setp.ge.s32	%p1, %r2, %r27;
@%p1 bra BB1_3;

mov.u32 %r35, %ctaid.y;
mov.u32 %r36, %ctaid.z;
neg.s32 %r37, %r19;
cvta.to.global.u64 %rd5, %rd4;
cvta.to.global.u64 %rd6, %rd3;
mov.u32 %r38, 0;
max.s32 %r39, %r38, %r37;
rem.s32 %r40, %r2, %r27;
sub.s32 %r41, %r40, %r19;
abs.s32 %r42, %r41;
mov.u32 %r43, 1;
sub.s32 %r44, %r43, %r21;
sub.s32 %r45, %r44, %r19;
add.s32 %r46, %r45, %r40;
abs.s32 %r47, %r46;
shl.b32 %r48, %r19, 1;
add.s32 %r49, %r21, %r48;
add.s32 %r50, %r49, -1;
sub.s32 %r51, %r50, %r40;
add.s32 %r52, %r51, %r39;
max.s32 %r53, %r38, %r19;
sub.s32 %r54, %r52, %r53;
add.s32 %r55, %r54, %r42;
sub.s32 %r56, %r55, %r47;
mul.lo.s32 %r57, %r36, %r30;
cvt.s64.s32	%rd7, %r57;
mul.lo.s32 %r58, %r35, %r31;
cvt.s64.s32	%rd8, %r58;
add.s64 %rd9, %rd7, %rd8;
mul.lo.s32 %r59, %r40, %r28;
cvt.s64.s32	%rd10, %r59;
add.s64 %rd11, %rd9, %rd10;
shl.b64 %rd12, %rd11, 1;
add.s64 %rd13, %rd5, %rd12;
ld.global.u16 %rs1, [%rd13];
mul.lo.s32 %r60, %r36, %r24;
cvt.s64.s32	%rd14, %r60;
mul.lo.s32 %r61, %r35, %r25;
cvt.s64.s32	%rd15, %r61;
add.s64 %rd16, %rd14, %rd15;
mul.lo.s32 %r62, %r56, %r22;
cvt.s64.s32	%rd17, %r62;
add.s64 %rd18, %rd16, %rd17;
shl.b64 %rd19, %rd18, 1;
add.s64 %rd20, %rd6, %rd19;
add.s64 %rd21, %rd3, %rd19;
and.b64 %rd1, %rd21, 2;
sub.s64 %rd2, %rd20, %rd1;
ld.global.u32 %r72, [%rd2];

BB1_2:
mov.u32 %r5, %r72;
shr.u32 %r63, %r5, 16;
setp.eq.s64	%p2, %rd1, 0;
selp.b32	%r64, %r5, %r63, %p2;
cvt.u16.u32	%rs2, %r64;

	{ cvt.f32.f16 %f1, %rs2;}


	
	{ cvt.f32.f16 %f2, %rs1;}


	add.f32 %f3, %f1, %f2;

	{ cvt.rn.f16.f32 %rs4, %f3;}


	cvt.u32.u16	%r65, %rs4;
shl.b32 %r66, %r65, 16;
and.b32 %r67, %r5, 65535;
or.b32 %r68, %r66, %r67;
and.b32 %r69, %r5, -65536;
or.b32 %r70, %r65, %r69;
selp.b32	%r71, %r70, %r68, %p2;
atom.global.cas.b32 %r72, [%rd2], %r5, %r71;
setp.ne.s32	%p3, %r5, %r72;
@%p3 bra BB1_2;

BB1_3:
ret;
}


.visible .entry _Z38TemporalReflectionPadding_updateOutputIfEv15THCDeviceTensorIT_Li3Ei16DefaultPtrTraitsES3_ii(
.param .align 8 .b8 _Z38TemporalReflectionPadding_updateOutputIfEv15THCDeviceTensorIT_Li3Ei16DefaultPtrTraitsES3_ii_param_0[32],
.param .align 8 .b8 _Z38TemporalReflectionPadding_updateOutputIfEv15THCDeviceTensorIT_Li3Ei16DefaultPtrTraitsES3_ii_param_1[32],
.param .u32 _Z38TemporalReflectionPadding_updateOutputIfEv15THCDeviceTensorIT_Li3Ei16DefaultPtrTraitsES3_ii_param_2,
.param .u32 _Z38TemporalReflectionPadding_updateOutputIfEv15THCDeviceTensorIT_Li3Ei16DefaultPtrTraitsES3_ii_param_3
)
{
.reg .pred %p<2>;
.reg .f32 %f<2>;
.reg .b32 %r<60>;
.reg .b64 %rd<19>;


ld.param.v2.u32 {%r17, %r18}, [_Z38TemporalReflectionPadding_updateOutputIfEv15THCDeviceTensorIT_Li3Ei16DefaultPtrTraitsES3_ii_param_0+24];
ld.param.v2.u32 {%r19, %r20}, [_Z38TemporalReflectionPadding_updateOutputIfEv15THCDeviceTensorIT_Li3Ei16DefaultPtrTraitsES3_ii_param_0+16];
ld.param.v2.u32 {%r21, %r22}, [_Z38TemporalReflectionPadding_updateOutputIfEv15THCDeviceTensorIT_Li3Ei16DefaultPtrTraitsES3_ii_param_0+8];
ld.param.u64 %rd1, [_Z38TemporalReflectionPadding_updateOutputIfEv15THCDeviceTensorIT_Li3Ei16DefaultPtrTraitsES3_ii_param_0];
ld.param.v2.u32 {%r23, %r24}, [_Z38TemporalReflectionPadding_updateOutputIfEv15THCDeviceTensorIT_Li3Ei16DefaultPtrTraitsES3_ii_param_1+24];
ld.param.v2.u32 {%r25, %r26}, [_Z38TemporalReflectionPadding_updateOutputIfEv15THCDeviceTensorIT_Li3Ei16DefaultPtrTraitsES3_ii_param_1+16];
ld.param.v2.u32 {%r27, %r28}, [_Z38TemporalReflectionPadding_updateOutputIfEv15THCDeviceTensorIT_Li3Ei16DefaultPtrTraitsES3_ii_param_1+8];
ld.param.u64 %rd2, [_Z38TemporalReflectionPadding_updateOutputIfEv15THCDeviceTensorIT_Li3Ei16DefaultPtrTraitsES3_ii_param_1];
ld.param.u32 %r16, [_Z38TemporalReflectionPadding_updateOutputIfEv15THCDeviceTensorIT_Li3Ei16DefaultPtrTraitsES3_ii_param_2];
mov.u32 %r29, %ntid.x;
mov.u32 %r30, %ctaid.x;
mov.u32 %r31, %tid.x;
mad.lo.s32 %r2, %r29, %r30, %r31;
setp.ge.s32	%p1, %r2, %r24;
@%p1 bra BB2_2;

mov.u32 %r32, %ctaid.y;
mov.u32 %r33, %ctaid.z;
neg.s32 %r34, %r16;
cvta.to.global.u64 %rd3, %rd2;
cvta.to.global.u64 %rd4, %rd1;
mov.u32 %r35, 0;
max.s32 %r36, %r35, %r34;
rem.s32 %r37, %r2, %r24;
sub.s32 %r38, %r37, %r16;
abs.s32 %r39, %r38;
mov.u32 %r40, 1;
sub.s32 %r41, %r40, %r18;
sub.s32 %r42, %r41, %r16;
add.s32 %r43, %r42, %r37;
abs.s32 %r44, %r43;
shl.b32 %r45, %r16, 1;
add.s32 %r46, %r18, %r45;
add.s32 %r47, %r46, -1;
sub.s32 %r48, %r47, %r37;
add.s32 %r49, %r48, %r36;
max.s32 %r50, %r35, %r16;
sub.s32 %r51, %r49, %r50;
add.s32 %r52, %r51, %r39;
sub.s32 %r53, %r52, %r44;
mul.lo.s32 %r54, %r33, %r21;
cvt.s64.s32	%rd5, %r54;
mul.lo.s32 %r55, %r32, %r22;
cvt.s64.s32	%rd6, %r55;
add.s64 %rd7, %rd5, %rd6;
mul.lo.s32 %r56, %r53, %r19;
cvt.s64.s32	%rd8, %r56;
add.s64 %rd9, %rd7, %rd8;
shl.b64 %rd10, %rd9, 2;
add.s64 %rd11, %rd4, %rd10;
ld.global.f32 %f1, [%rd11];
mul.lo.s32 %r57, %r33, %r27;
cvt.s64.s32	%rd12, %r57;
mul.lo.s32 %r58, %r32, %r28;
cvt.s64.s32	%rd13, %r58;
add.s64 %rd14, %rd12, %rd13;
mul.lo.s32 %r59, %r37, %r25;
cvt.s64.s32	%rd15, %r59;
add.s64 %rd16, %rd14, %rd15;
shl.b64 %rd17, %rd16, 2;
add.s64 %rd18, %rd3, %rd17;
st.global.f32 [%rd18], %f1;

BB2_2:
ret;
}


.visible .entry _Z41TemporalReflectionPadding_updateGradInputIfEv15THCDeviceTensorIT_Li3Ei16DefaultPtrTraitsES3_ii(
.param .align 8 .b8 _Z41TemporalReflectionPadding_updateGradInputIfEv15THCDeviceTensorIT_Li3Ei16DefaultPtrTraitsES3_ii_param_0[32],
.param .align 8 .b8 _Z41TemporalReflectionPadding_updateGradInputIfEv15THCDeviceTensorIT_Li3Ei16DefaultPtrTraitsES3_ii_param_1[32],
.param .u32 _Z41TemporalReflectionPadding_updateGradInputIfEv15THCDeviceTensorIT_Li3Ei16DefaultPtrTraitsES3_ii_param_2,
.param .u32 _Z41TemporalReflectionPadding_updateGradInputIfEv15THCDeviceTensorIT_Li3Ei16DefaultPtrTraitsES3_ii_param_3
)
{
.reg .pred %p<2>;
.reg .f32 %f<3>;
.reg .b32 %r<60>;
.reg .b64 %rd<19>;


ld.param.v2.u32 {%r17, %r18}, [_Z41TemporalReflectionPadding_updateGradInputIfEv15THCDeviceTensorIT_Li3Ei16DefaultPtrTraitsES3_ii_param_0+24];
ld.param.v2.u32 {%r19, %r20}, [_Z41TemporalReflectionPadding_updateGradInputIfEv15THCDeviceTensorIT_Li3Ei16DefaultPtrTraitsES3_ii_param_0+16];
ld.param.v2.u32 {%r21, %r22}, [_Z41TemporalReflectionPadding_updateGradInputIfEv15THCDeviceTensorIT_Li3Ei16DefaultPtrTraitsES3_ii_param_0+8];
ld.param.u64 %rd1, [_Z41TemporalReflectionPadding_updateGradInputIfEv15THCDeviceTensorIT_Li3Ei16DefaultPtrTraitsES3_ii_param_0];
ld.param.v2.u32 {%r23, %r24}, [_Z41TemporalReflectionPadding_updateGradInputIfEv15THCDeviceTensorIT_Li3Ei16DefaultPtrTraitsES3_ii_param_1+24];
ld.param.v2.u32 {%r25, %r26}, [_Z41TemporalReflectionPadding_updateGradInputIfEv15THCDeviceTensorIT_Li3Ei16DefaultPtrTraitsES3_ii_param_1+16];
ld.param.v2.u32 {%r27, %r28}, [_Z41TemporalReflectionPadding_updateGradInputIfEv15THCDeviceTensorIT_Li3Ei16DefaultPtrTraitsES3_ii_param_1+8];
ld.param.u64 %rd2, [_Z41TemporalReflectionPadding_updateGradInputIfEv15THCDeviceTensorIT_Li3Ei16DefaultPtrTraitsES3_ii_param_1];
ld.param.u32 %r16, [_Z41TemporalReflectionPadding_updateGradInputIfEv15THCDeviceTensorIT_Li3Ei16DefaultPtrTraitsES3_ii_param_2];
mov.u32 %r29, %ntid.x;
mov.u32 %r30, %ctaid.x;
mov.u32 %r31, %tid.x;
mad.lo.s32 %r2, %r29, %r30, %r31;
setp.ge.s32	%p1, %r2, %r24;
@%p1 bra BB3_2;

mov.u32 %r32, %ctaid.y;
mov.u32 %r33, %ctaid.z;
neg.s32 %r34, %r16;
cvta.to.global.u64 %rd3, %rd2;
cvta.to.global.u64 %rd4, %rd1;
mov.u32 %r35, 0;
max.s32 %r36, %r35, %r34;
rem.s32 %r37, %r2, %r24;
sub.s32 %r38, %r37, %r16;
abs.s32 %r39, %r38;
mov.u32 %r40, 1;
sub.s32 %r41, %r40, %r18;
sub.s32 %r42, %r41, %r16;
add.s32 %r43, %r42, %r37;
abs.s32 %r44, %r43;
shl.b32 %r45, %r16, 1;
add.s32 %r46, %r18, %r45;
add.s32 %r47, %r46, -1;
sub.s32 %r48, %r47, %r37;
add.s32 %r49, %r48, %r36;
max.s32 %r50, %r35, %r16;
sub.s32 %r51, %r49, %r50;
add.s32 %r52, %r51, %r39;
sub.s32 %r53, %r52, %r44;
mul.lo.s32 %r54, %r33, %r27;
cvt.s64.s32	%rd5, %r54;
mul.lo.s32 %r55, %r32, %r28;
cvt.s64.s32	%rd6, %r55;
add.s64 %rd7, %rd5, %rd6;
mul.lo.s32 %r56, %r37, %r25;
cvt.s64.s32	%rd8, %r56;
add.s64 %rd9, %rd7, %rd8;
shl.b64 %rd10, %rd9, 2;
add.s64 %rd11, %rd3, %rd10;
ld.global.f32 %f1, [%rd11];
mul.lo.s32 %r57, %r33, %r21;
cvt.s64.s32	%rd12, %r57;
mul.lo.s32 %r58, %r32, %r22;
cvt.s64.s32	%rd13, %r58;
add.s64 %rd14, %rd12, %rd13;
mul.lo.s32 %r59, %r53, %r19;
cvt.s64.s32	%rd15, %r59;
add.s64 %rd16, %rd14, %rd15;
shl.b64 %rd17, %rd16, 2;
add.s64 %rd18, %rd4, %rd17;
atom.global.add.f32 %f2, [%rd18], %f1;

BB3_2:
ret;
}


.visible .entry _Z38TemporalReflectionPadding_updateOutputIdEv15THCDeviceTensorIT_Li3Ei16DefaultPtrTraitsES3_ii(
.param .align 8 .b8 _Z38TemporalReflectionPadding_updateOutputIdEv15THCDeviceTensorIT_Li3Ei16DefaultPtrTraitsES3_ii_param_0[32],
.param .align 8 .b8 _Z38TemporalReflectionPadding_updateOutputIdEv15THCDeviceTensorIT_Li3Ei16DefaultPtrTraitsES3_ii_param_1[32],
.param .u32 _Z38TemporalReflectionPadding_updateOutputIdEv15THCDeviceTensorIT_Li3Ei16DefaultPtrTraitsES3_ii_param_2,
.param .u32 _Z38TemporalReflectionPadding_updateOutputIdEv15THCDeviceTensorIT_Li3Ei16DefaultPtrTraitsES3_ii_param_3
)
{
.reg .pred %p<2>;
.reg .b32 %r<60>;
.reg .f64 %fd<2>;
.reg .b64 %rd<19>;


ld.param.v2.u32 {%r17, %r18}, [_Z38TemporalReflectionPadding_updateOutputIdEv15THCDeviceTensorIT_Li3Ei16DefaultPtrTraitsES3_ii_param_0+24];
ld.param.v2.u32 {%r19, %r20}, [_Z38TemporalReflectionPadding_updateOutputIdEv15THCDeviceTensorIT_Li3Ei16DefaultPtrTraitsES3_ii_param_0+16];
ld.param.v2.u32 {%r21, %r22}, [_Z38TemporalReflectionPadding_updateOutputIdEv15THCDeviceTensorIT_Li3Ei16DefaultPtrTraitsES3_ii_param_0+8];
ld.param.u64 %rd1, [_Z38TemporalReflectionPadding_updateOutputIdEv15THCDeviceTensorIT_Li3Ei16DefaultPtrTraitsES3_ii_param_0];
ld.param.v2.u32 {%r23, %r24}, [_Z38TemporalReflectionPadding_updateOutputIdEv15THCDeviceTensorIT_Li3Ei16DefaultPtrTraitsES3_ii_param_1+24];
ld.param.v2.u32 {%r25, %r26}, [_Z38TemporalReflectionPadding_updateOutputIdEv15THCDeviceTensorIT_Li3Ei16DefaultPtrTraitsES3_ii_param_1+16];
ld.param.v2.u32 {%r27, %r28}, [_Z38TemporalReflectionPadding_updateOutputIdEv15THCDeviceTensorIT_Li3Ei16DefaultPtrTraitsES3_ii_param_1+8];
ld.param.u64 %rd2, [_Z38TemporalReflectionPadding_updateOutputIdEv15THCDeviceTensorIT_Li3Ei16DefaultPtrTraitsES3_ii_param_1];
ld.param.u32 %r16, [_Z38TemporalReflectionPadding_updateOutputIdEv15THCDeviceTensorIT_Li3Ei16DefaultPtrTraitsES3_ii_param_2];
mov.u32 %r29, %ntid.x;
mov.u32 %r30, %ctaid.x;
mov.u32 %r31, %tid.x;
mad.lo.s32 %r2, %r29, %r30, %r31;
setp.ge.s32	%p1, %r2, %r24;
@%p1 bra BB4_2;

mov.u32 %r32, %ctaid.y;
mov.u32 %r33, %ctaid.z;
neg.s32 %r34, %r16;
cvta.to.global.u64 %rd3, %rd2;
cvta.to.global.u64 %rd4, %rd1;
mov.u32 %r35, 0;
max.s32 %r36, %r35, %r34;
rem.s32 %r37, %r2, %r24;
sub.s32 %r38, %r37, %r16;
abs.s32 %r39, %r38;
mov.u32 %r40, 1;
sub.s32 %r41, %r40, %r18;
sub.s32 %r42, %r41, %r16;
add.s32 %r43, %r42, %r37;
abs.s32 %r44, %r43;
shl.b32 %r45, %r16, 1;
add.s32 %r46, %r18, %r45;
add.s32 %r47, %r46, -1;
sub.s32 %r48, %r47, %r37;
add.s32 %r49, %r48, %r36;
max.s32 %r50, %r35, %r16;
sub.s32 %r51, %r49, %r50;
add.s32 %r52, %r51, %r39;
sub.s32 %r53, %r52, %r44;
mul.lo.s32 %r54, %r33, %r21;
cvt.s64.s32	%rd5, %r54;
mul.lo.s32 %r55, %r32, %r22;
cvt.s64.s32	%rd6, %r55;
add.s64 %rd7, %rd5, %rd6;
mul.lo.s32 %r56, %r53, %r19;
cvt.s64.s32	%rd8, %r56;
add.s64 %rd9, %rd7, %rd8;
shl.b64 %rd10, %rd9, 3;
add.s64 %rd11, %rd4, %rd10;
ld.global.f64 %fd1, [%rd11];
mul.lo.s32 %r57, %r33, %r27;
cvt.s64.s32	%rd12, %r57;
mul.lo.s32 %r58, %r32, %r28;
cvt.s64.s32	%rd13, %r58;
add.s64 %rd14, %rd12, %rd13;
mul.lo.s32 %r59, %r37, %r25;
cvt.s64.s32	%rd15, %r59;
add.s64 %rd16, %rd14, %rd15;
shl.b64 %rd17, %rd16, 3;
add.s64 %rd18, %rd3, %rd17;
st.global.f64 [%rd18], %fd1;

BB4_2:
ret;
}


.visible .entry _Z41TemporalReflectionPadding_updateGradInputIdEv15THCDeviceTensorIT_Li3Ei16DefaultPtrTraitsES3_ii(
.param .align 8 .b8 _Z41TemporalReflectionPadding_updateGradInputIdEv15THCDeviceTensorIT_Li3Ei16DefaultPtrTraitsES3_ii_param_0[32],
.param .align 8 .b8 _Z41TemporalReflectionPadding_updateGradInputIdEv15THCDeviceTensorIT_Li3Ei16DefaultPtrTraitsES3_ii_param_1[32],
.param .u32 _Z41TemporalReflectionPadding_updateGradInputIdEv15THCDeviceTensorIT_Li3Ei16DefaultPtrTraitsES3_ii_param_2,
.param .u32 _Z41TemporalReflectionPadding_updateGradInputIdEv15THCDeviceTensorIT_Li3Ei16DefaultPtrTraitsES3_ii_param_3
)
{
.reg .pred %p<2>;
.reg .b32 %r<60>;
.reg .f64 %fd<3>;
.reg .b64 %rd<19>;


ld.param.v2.u32 {%r17, %r18}, [_Z41TemporalReflectionPadding_updateGradInputIdEv15THCDeviceTensorIT_Li3Ei16DefaultPtrTraitsES3_ii_param_0+24];
ld.param.v2.u32 {%r19, %r20}, [_Z41TemporalReflectionPadding_updateGradInputIdEv15THCDeviceTensorIT_Li3Ei16DefaultPtrTraitsES3_ii_param_0+16];
ld.param.v2.u32 {%r21, %r22}, [_Z41TemporalReflectionPadding_updateGradInputIdEv15THCDeviceTensorIT_Li3Ei16DefaultPtrTraitsES3_ii_param_0+8];
ld.param.u64 %rd1, [_Z41TemporalReflectionPadding_updateGradInputIdEv15THCDeviceTensorIT_Li3Ei16DefaultPtrTraitsES3_ii_param_0];
ld.param.v2.u32 {%r23, %r24}, [_Z41TemporalReflectionPadding_updateGradInputIdEv15THCDeviceTensorIT_Li3Ei16DefaultPtrTraitsES3_ii_param_1+24];
ld.param.v2.u32 {%r25, %r26}, [_Z41TemporalReflectionPadding_updateGradInputIdEv15THCDeviceTensorIT_Li3Ei16DefaultPtrTraitsES3_ii_param_1+16];
ld.param.v2.u32 {%r27, %r28}, [_Z41TemporalReflectionPadding_updateGradInputIdEv15THCDeviceTensorIT_Li3Ei16DefaultPtrTraitsES3_ii_param_1+8];
ld.param.u64 %rd2, [_Z41TemporalReflectionPadding_updateGradInputIdEv15THCDeviceTensorIT_Li3Ei16DefaultPtrTraitsES3_ii_param_1];
ld.param.u32 %r16, [_Z41TemporalReflectionPadding_updateGradInputIdEv15THCDeviceTensorIT_Li3Ei16DefaultPtrTraitsES3_ii_param_2];
mov.u32 %r29, %ntid.x;
mov.u32 %r30, %ctaid.x;
mov.u32 %r31, %tid.x;
mad.lo.s32 %r2, %r29, %r30, %r31;
setp.ge.s32	%p1, %r2, %r24;
@%p1 bra BB5_2;

mov.u32 %r32, %ctaid.y;
mov.u32 %r33, %ctaid.z;
neg.s32 %r34, %r16;
cvta.to.global.u64 %rd3, %rd2;
cvta.to.global.u64 %rd4, %rd1;
mov.u32 %r35, 0;
max.s32 %r36, %r35, %r34;
rem.s32 %r37, %r2, %r24;
sub.s32 %r38, %r37, %r16;
abs.s32 %r39, %r38;
mov.u32 %r40, 1;
sub.s32 %r41, %r40, %r18;
sub.s32 %r42, %r41, %r16;
add.s32 %r43, %r42, %r37;
abs.s32 %r44, %r43;
shl.b32 %r45, %r16, 1;
add.s32 %r46, %r18, %r45;
add.s32 %r47, %r46, -1;
sub.s32 %r48, %r47, %r37;
add.s32 %r49, %r48, %r36;
max.s32 %r50, %r35, %r16;
sub.s32 %r51, %r49, %r50;
add.s32 %r52, %r51, %r39;
sub.s32 %r53, %r52, %r44;
mul.lo.s32 %r54, %r33, %r27;
cvt.s64.s32	%rd5, %r54;
mul.lo.s32 %r55, %r32, %r28;
cvt.s64.s32	%rd6, %r55;
add.s64 %rd7, %rd5, %rd6;
mul.lo.s32 %r56, %r37, %r25;
cvt.s64.s32	%rd8, %r56;
add.s64 %rd9, %rd7, %rd8;
shl.b64 %rd10, %rd9, 3;
add.s64 %rd11, %rd3, %rd10;
ld.global.f64 %fd1, [%rd11];
mul.lo.s32 %r57, %r33, %r21;
cvt.s64.s32	%rd12, %r57;
mul.lo.s32 %r58, %r32, %r22;
cvt.s64.s32	%rd13, %r58;
add.s64 %rd14, %rd12, %rd13;
mul.lo.s32 %r59, %r53, %r19;
cvt.s64.s32	%rd15, %r59;
add.s64 %rd16, %rd14, %rd15;
shl.b64 %rd17, %rd16, 3;
add.s64 %rd18, %rd4, %rd17;
atom.global.add.f64 %fd2, [%rd18], %fd1;

BB5_2:
ret;
}




// ===== COMPILED SASS (sm_100) =====

	.target	sm_100

	.elftype	@"ET_EXEC"


//--------------------- .note.nv.tkinfo           --------------------------
	.section	.note.nv.tkinfo,"",@"SHT_NOTE"
	.sectionflags	@"SHF_NOTE_NV_TKINFO"
	.tkinfo
        /*0018*/ 	.word	0x00000002
        /*0030*/ 	.string	""
        /*0030*/ 	.string	"ptxas"
        /*0030*/ 	.string	"Cuda compilation tools, release 13.0, V13.0.88"
        /*0030*/ 	.string	"Build cuda_13.0.r13.0/compiler.36424714_0"
        /*0030*/ 	.string	"-arch sm_100 "



//--------------------- .note.nv.cuinfo           --------------------------
	.section	.note.nv.cuinfo,"",@"SHT_NOTE"
	.sectionflags	@"SHF_NOTE_NV_CUINFO"
        /*0018*/ 	.short	0x0002
        /*001a*/ 	.short	0x003d
        /*001c*/ 	.short	0x0082
	.zero		2


//--------------------- .nv.info                  --------------------------
	.section	.nv.info,"",@"SHT_CUDA_INFO"
	.align	4


	//----- nvinfo : EIATTR_REGCOUNT
	.align		4
        /*0000*/ 	.byte	0x04, 0x2f
        /*0002*/ 	.short	(.L_14 - .L_13)
	.align		4
.L_13:
        /*0004*/ 	.word	index@(_Z38TemporalReflectionPadding_updateOutputIN3c104HalfEEv15THCDeviceTensorIT_Li3Ei16DefaultPtrTraitsES5_ii)
        /*0008*/ 	.word	0x0000000d


	//----- nvinfo : EIATTR_FRAME_SIZE
	.align		4
.L_14:
        /*000c*/ 	.byte	0x04, 0x11
        /*000e*/ 	.short	(.L_16 - .L_15)
	.align		4
.L_15:
        /*0010*/ 	.word	index@(_Z38TemporalReflectionPadding_updateOutputIN3c104HalfEEv15THCDeviceTensorIT_Li3Ei16DefaultPtrTraitsES5_ii)
        /*0014*/ 	.word	0x00000000


	//----- nvinfo : EIATTR_REGCOUNT
	.align		4
.L_16:
        /*0018*/ 	.byte	0x04, 0x2f
        /*001a*/ 	.short	(.L_18 - .L_17)
	.align		4
.L_17:
        /*001c*/ 	.word	index@(_Z41TemporalReflectionPadding_updateGradInputIN3c104HalfEEv15THCDeviceTensorIT_Li3Ei16DefaultPtrTraitsES5_ii)
        /*0020*/ 	.word	0x00000010


	//----- nvinfo : EIATTR_FRAME_SIZE
	.align		4
.L_18:
        /*0024*/ 	.byte	0x04, 0x11
        /*0026*/ 	.short	(.L_20 - .L_19)
	.align		4
.L_19:
        /*0028*/ 	.word	index@(_Z41TemporalReflectionPadding_updateGradInputIN3c104HalfEEv15THCDeviceTensorIT_Li3Ei16DefaultPtrTraitsES5_ii)
        /*002c*/ 	.word	0x00000000


	//----- nvinfo : EIATTR_REGCOUNT
	.align		4
.L_20:
        /*0030*/ 	.byte	0x04, 0x2f
        /*0032*/ 	.short	(.L_22 - .L_21)
	.align		4
.L_21:
        /*0034*/ 	.word	index@(_Z38TemporalReflectionPadding_updateOutputIfEv15THCDeviceTensorIT_Li3Ei16DefaultPtrTraitsES3_ii)
        /*0038*/ 	.word	0x0000000d


	//----- nvinfo : EIATTR_FRAME_SIZE
	.align		4
.L_22:
        /*003c*/ 	.byte	0x04, 0x11
        /*003e*/ 	.short	(.L_24 - .L_23)
	.align		4
.L_23:
        /*0040*/ 	.word	index@(_Z38TemporalReflectionPadding_updateOutputIfEv15THCDeviceTensorIT_Li3Ei16DefaultPtrTraitsES3_ii)
        /*0044*/ 	.word	0x00000000


	//----- nvinfo : EIATTR_REGCOUNT
	.align		4
.L_24:
        /*0048*/ 	.byte	0x04, 0x2f
        /*004a*/ 	.short	(.L_26 - .L_25)
	.align		4
.L_25:
        /*004c*/ 	.word	index@(_Z41TemporalReflectionPadding_updateGradInputIfEv15THCDeviceTensorIT_Li3Ei16DefaultPtrTraitsES3_ii)
        /*0050*/ 	.word	0x00000010


	//----- nvinfo : EIATTR_FRAME_SIZE
	.align		4
.L_26:
        /*0054*/ 	.byte	0x04, 0x11
        /*0056*/ 	.short	(.L_28 - .L_27)
	.align		4
.L_27:
        /*0058*/ 	.word	index@(_Z41TemporalReflectionPadding_updateGradInputIfEv15THCDeviceTensorIT_Li3Ei16DefaultPtrTraitsES3_ii)
        /*005c*/ 	.word	0x00000000


	//----- nvinfo : EIATTR_REGCOUNT
	.align		4
.L_28:
        /*0060*/ 	.byte	0x04, 0x2f
        /*0062*/ 	.short	(.L_30 - .L_29)
	.align		4
.L_29:
        /*0064*/ 	.word	index@(_Z38TemporalReflectionPadding_updateOutputIdEv15THCDeviceTensorIT_Li3Ei16DefaultPtrTraitsES3_ii)
        /*0068*/ 	.word	0x0000000d


	//----- nvinfo : EIATTR_FRAME_SIZE
	.align		4
.L_30:
        /*006c*/ 	.byte	0x04, 0x11
        /*006e*/ 	.short	(.L_32 - .L_31)
	.align		4
.L_31:
        /*0070*/ 	.word	index@(_Z38TemporalReflectionPadding_updateOutputIdEv15THCDeviceTensorIT_Li3Ei16DefaultPtrTraitsES3_ii)
        /*0074*/ 	.word	0x00000000


	//----- nvinfo : EIATTR_REGCOUNT
	.align		4
.L_32:
        /*0078*/ 	.byte	0x04, 0x2f
        /*007a*/ 	.short	(.L_34 - .L_33)
	.align		4
.L_33:
        /*007c*/ 	.word	index@(_Z41TemporalReflectionPadding_updateGradInputIdEv15THCDeviceTensorIT_Li3Ei16DefaultPtrTraitsES3_ii)
        /*0080*/ 	.word	0x0000000e


	//----- nvinfo : EIATTR_FRAME_SIZE
	.align		4
.L_34:
        /*0084*/ 	.byte	0x04, 0x11
        /*0086*/ 	.short	(.L_36 - .L_35)
	.align		4
.L_35:
        /*0088*/ 	.word	index@(_Z41TemporalReflectionPadding_updateGradInputIdEv15THCDeviceTensorIT_Li3Ei16DefaultPtrTraitsES3_ii)
        /*008c*/ 	.word	0x00000000


	//----- nvinfo : EIATTR_MIN_STACK_SIZE
	.align		4
.L_36:
        /*0090*/ 	.byte	0x04, 0x12
        /*0092*/ 	.short	(.L_38 - .L_37)
	.align		4
.L_37:
        /*0094*/ 	.word	index@(_Z41TemporalReflectionPadding_updateGradInputIdEv15THCDeviceTensorIT_Li3Ei16DefaultPtrTraitsES3_ii)
        /*0098*/ 	.word	0x00000000


	//----- nvinfo : EIATTR_MIN_STACK_SIZE
	.align		4
.L_38:
        /*009c*/ 	.byte	0x04, 0x12
        /*009e*/ 	.short	(.L_40 - .L_39)
	.align		4
.L_39:
        /*00a0*/ 	.word	index@(_Z38TemporalReflectionPadding_updateOutputIdEv15THCDeviceTensorIT_Li3Ei16DefaultPtrTraitsES3_ii)
        /*00a4*/ 	.word	0x00000000


	//----- nvinfo : EIATTR_MIN_STACK_SIZE
	.align		4
.L_40:
        /*00a8*/ 	.byte	0x04, 0x12
        /*00aa*/ 	.short	(.L_42 - .L_41)
	.align		4
.L_41:
        /*00ac*/ 	.word	index@(_Z41TemporalReflectionPadding_updateGradInputIfEv15THCDeviceTensorIT_Li3Ei16DefaultPtrTraitsES3_ii)
        /*00b0*/ 	.word	0x00000000


	//----- nvinfo : EIATTR_MIN_STACK_SIZE
	.align		4
.L_42:
        /*00b4*/ 	.byte	0x04, 0x12
        /*00b6*/ 	.short	(.L_44 - .L_43)
	.align		4
.L_43:
        /*00b8*/ 	.word	index@(_Z38TemporalReflectionPadding_updateOutputIfEv15THCDeviceTensorIT_Li3Ei16DefaultPtrTraitsES3_ii)
        /*00bc*/ 	.word	0x00000000


	//----- nvinfo : EIATTR_MIN_STACK_SIZE
	.align		4
.L_44:
        /*00c0*/ 	.byte	0x04, 0x12
        /*00c2*/ 	.short	(.L_46 - .L_45)
	.align		4
.L_45:
        /*00c4*/ 	.word	index@(_Z41TemporalReflectionPadding_updateGradInputIN3c104HalfEEv15THCDeviceTensorIT_Li3Ei16DefaultPtrTraitsES5_ii)
        /*00c8*/ 	.word	0x00000000


	//----- nvinfo : EIATTR_MIN_STACK_SIZE
	.align		4
.L_46:
        /*00cc*/ 	.byte	0x04, 0x12
        /*00ce*/ 	.short	(.L_48 - .L_47)
	.align		4
.L_47:
        /*00d0*/ 	.word	index@(_Z38TemporalReflectionPadding_updateOutputIN3c104HalfEEv15THCDeviceTensorIT_Li3Ei16DefaultPtrTraitsES5_ii)
        /*00d4*/ 	.word	0x00000000
.L_48:


//--------------------- .nv.compat                --------------------------
	.section	.nv.compat,"",@"SHT_CUDA_COMPAT_INFO"
	.align	4
        /*0000*/ 	.byte	0x02, 0x09, 0x00, 0x00, 0x02, 0x02, 0x01, 0x00, 0x02, 0x05, 0x05, 0x00, 0x03, 0x07, 0x01, 0x01
        /*0010*/ 	.byte	0x02, 0x03, 0x00, 0x00, 0x02, 0x06, 0x01, 0x00, 0x04, 0x0b, 0x08, 0x00, 0x09, 0x00, 0x00, 0x00
        /*0020*/ 	.byte	0x00, 0x00, 0x00, 0x00


//--------------------- .nv.info._Z41TemporalReflectionPadding_updateGradInputIdEv15THCDeviceTensorIT_Li3Ei16DefaultPtrTraitsES3_ii --------------------------
	.section	.nv.info._Z41TemporalReflectionPadding_updateGradInputIdEv15THCDeviceTensorIT_Li3Ei16DefaultPtrTraitsES3_ii,"",@"SHT_CUDA_INFO"
	.sectionflags	@""
	.align	4


	//----- nvinfo : EIATTR_CUDA_API_VERSION
	.align		4
        /*0000*/ 	.byte	0x04, 0x37
        /*0002*/ 	.short	(.L_50 - .L_49)
.L_49:
        /*0004*/ 	.word	0x00000082


	//----- nvinfo : EIATTR_KPARAM_INFO
	.align		4
.L_50:
        /*0008*/ 	.byte	0x04, 0x17
        /*000a*/ 	.short	(.L_52 - .L_51)
.L_51:
        /*000c*/ 	.word	0x00000000
        /*0010*/ 	.short	0x0003
        /*0012*/ 	.short	0x0044
        /*0014*/ 	.byte	0x00, 0xf0, 0x11, 0x00


	//----- nvinfo : EIATTR_KPARAM_INFO
	.align		4
.L_52:
        /*0018*/ 	.byte	0x04, 0x17
        /*001a*/ 	.short	(.L_54 - .L_53)
.L_53:
        /*001c*/ 	.word	0x00000000
        /*0020*/ 	.short	0x0002
        /*0022*/ 	.short	0x0040
        /*0024*/ 	.byte	0x00, 0xf0, 0x11, 0x00


	//----- nvinfo : EIATTR_KPARAM_INFO
	.align		4
.L_54:
        /*0028*/ 	.byte	0x04, 0x17
        /*002a*/ 	.short	(.L_56 - .L_55)
.L_55:
        /*002c*/ 	.word	0x00000000
        /*0030*/ 	.short	0x0001
        /*0032*/ 	.short	0x0020
        /*0034*/ 	.byte	0x00, 0xf0, 0x81, 0x00


	//----- nvinfo : EIATTR_KPARAM_INFO
	.align		4
.L_56:
        /*0038*/ 	.byte	0x04, 0x17
        /*003a*/ 	.short	(.L_58 - .L_57)
.L_57:
        /*003c*/ 	.word	0x00000000
        /*0040*/ 	.short	0x0000
        /*0042*/ 	.short	0x0000
        /*0044*/ 	.byte	0x00, 0xf0, 0x81, 0x00


	//----- nvinfo : EIATTR_SPARSE_MMA_MASK
	.align		4
.L_58:
        /*0048*/ 	.byte	0x03, 0x50
        /*004a*/ 	.short	0x0000


	//----- nvinfo : EIATTR_MAXREG_COUNT
	.align		4
        /*004c*/ 	.byte	0x03, 0x1b
        /*004e*/ 	.short	0x00ff


	//----- nvinfo : EIATTR_MERCURY_ISA_VERSION
	.align		4
        /*0050*/ 	.byte	0x03, 0x5f
        /*0052*/ 	.short	0x0101


	//----- nvinfo : EIATTR_VRC_CTA_INIT_COUNT
	.align		4
        /*0054*/ 	.byte	0x02, 0x4a
	.zero		1
	.zero		1


	//----- nvinfo : EIATTR_EXIT_INSTR_OFFSETS
	.align		4
        /*0058*/ 	.byte	0x04, 0x1c
        /*005a*/ 	.short	(.L_60 - .L_59)


	//   ....[0]....
.L_59:
        /*005c*/ 	.word	0x00000070


	//   ....[1]....
        /*0060*/ 	.word	0x000004e0


	//----- nvinfo : EIATTR_CBANK_PARAM_SIZE
	.align		4
.L_60:
        /*0064*/ 	.byte	0x03, 0x19
        /*0066*/ 	.short	0x0048


	//----- nvinfo : EIATTR_PARAM_CBANK
	.align		4
        /*0068*/ 	.byte	0x04, 0x0a
        /*006a*/ 	.short	(.L_62 - .L_61)
	.align		4
.L_61:
        /*006c*/ 	.word	index@(.nv.constant0._Z41TemporalReflectionPadding_updateGradInputIdEv15THCDeviceTensorIT_Li3Ei16DefaultPtrTraitsES3_ii)
        /*0070*/ 	.short	0x0380
        /*0072*/ 	.short	0x0048


	//----- nvinfo : EIATTR_SW_WAR
	.align		4
.L_62:
        /*0074*/ 	.byte	0x04, 0x36
        /*0076*/ 	.short	(.L_64 - .L_63)
.L_63:
        /*0078*/ 	.word	0x00000008
.L_64:


//--------------------- .nv.info._Z38TemporalReflectionPadding_updateOutputIdEv15THCDeviceTensorIT_Li3Ei16DefaultPtrTraitsES3_ii --------------------------
	.section	.nv.info._Z38TemporalReflectionPadding_updateOutputIdEv15THCDeviceTensorIT_Li3Ei16DefaultPtrTraitsES3_ii,"",@"SHT_CUDA_INFO"
	.sectionflags	@""
	.align	4


	//----- nvinfo : EIATTR_CUDA_API_VERSION
	.align		4
        /*0000*/ 	.byte	0x04, 0x37
        /*0002*/ 	.short	(.L_66 - .L_65)
.L_65:
        /*0004*/ 	.word	0x00000082


	//----- nvinfo : EIATTR_KPARAM_INFO
	.align		4
.L_66:
        /*0008*/ 	.byte	0x04, 0x17
        /*000a*/ 	.short	(.L_68 - .L_67)
.L_67:
        /*000c*/ 	.word	0x00000000
        /*0010*/ 	.short	0x0003
        /*0012*/ 	.short	0x0044
        /*0014*/ 	.byte	0x00, 0xf0, 0x11, 0x00


	//----- nvinfo : EIATTR_KPARAM_INFO
	.align		4
.L_68:
        /*0018*/ 	.byte	0x04, 0x17
        /*001a*/ 	.short	(.L_70 - .L_69)
.L_69:
        /*001c*/ 	.word	0x00000000
        /*0020*/ 	.short	0x0002
        /*0022*/ 	.short	0x0040
        /*0024*/ 	.byte	0x00, 0xf0, 0x11, 0x00


	//----- nvinfo : EIATTR_KPARAM_INFO
	.align		4
.L_70:
        /*0028*/ 	.byte	0x04, 0x17
        /*002a*/ 	.short	(.L_72 - .L_71)
.L_71:
        /*002c*/ 	.word	0x00000000
        /*0030*/ 	.short	0x0001
        /*0032*/ 	.short	0x0020
        /*0034*/ 	.byte	0x00, 0xf0, 0x81, 0x00


	//----- nvinfo : EIATTR_KPARAM_INFO
	.align		4
.L_72:
        /*0038*/ 	.byte	0x04, 0x17
        /*003a*/ 	.short	(.L_74 - .L_73)
.L_73:
        /*003c*/ 	.word	0x00000000
        /*0040*/ 	.short	0x0000
        /*0042*/ 	.short	0x0000
        /*0044*/ 	.byte	0x00, 0xf0, 0x81, 0x00


	//----- nvinfo : EIATTR_SPARSE_MMA_MASK
	.align		4
.L_74:
        /*0048*/ 	.byte	0x03, 0x50
        /*004a*/ 	.short	0x0000


	//----- nvinfo : EIATTR_MAXREG_COUNT
	.align		4
        /*004c*/ 	.byte	0x03, 0x1b
        /*004e*/ 	.short	0x00ff


	//----- nvinfo : EIATTR_MERCURY_ISA_VERSION
	.align		4
        /*0050*/ 	.byte	0x03, 0x5f
        /*0052*/ 	.short	0x0101


	//----- nvinfo : EIATTR_VRC_CTA_INIT_COUNT
	.align		4
        /*0054*/ 	.byte	0x02, 0x4a
	.zero		1
	.zero		1


	//----- nvinfo : EIATTR_EXIT_INSTR_OFFSETS
	.align		4
        /*0058*/ 	.byte	0x04, 0x1c
        /*005a*/ 	.short	(.L_76 - .L_75)


	//   ....[0]....
.L_75:
        /*005c*/ 	.word	0x00000070


	//   ....[1]....
        /*0060*/ 	.word	0x000004e0


	//----- nvinfo : EIATTR_CBANK_PARAM_SIZE
	.align		4
.L_76:
        /*0064*/ 	.byte	0x03, 0x19
        /*0066*/ 	.short	0x0048


	//----- nvinfo : EIATTR_PARAM_CBANK
	.align		4
        /*0068*/ 	.byte	0x04, 0x0a
        /*006a*/ 	.short	(.L_78 - .L_77)
	.align		4
.L_77:
        /*006c*/ 	.word	index@(.nv.constant0._Z38TemporalReflectionPadding_updateOutputIdEv15THCDeviceTensorIT_Li3Ei16DefaultPtrTraitsES3_ii)
        /*0070*/ 	.short	0x0380
        /*0072*/ 	.short	0x0048


	//----- nvinfo : EIATTR_SW_WAR
	.align		4
.L_78:
        /*0074*/ 	.byte	0x04, 0x36
        /*0076*/ 	.short	(.L_80 - .L_79)
.L_79:
        /*0078*/ 	.word	0x00000008
.L_80:


//--------------------- .nv.info._Z41TemporalReflectionPadding_updateGradInputIfEv15THCDeviceTensorIT_Li3Ei16DefaultPtrTraitsES3_ii --------------------------
	.section	.nv.info._Z41TemporalReflectionPadding_updateGradInputIfEv15THCDeviceTensorIT_Li3Ei16DefaultPtrTraitsES3_ii,"",@"SHT_CUDA_INFO"
	.sectionflags	@""
	.align	4


	//----- nvinfo : EIATTR_CUDA_API_VERSION
	.align		4
        /*0000*/ 	.byte	0x04, 0x37
        /*0002*/ 	.short	(.L_82 - .L_81)
.L_81:
        /*0004*/ 	.word	0x00000082


	//----- nvinfo : EIATTR_KPARAM_INFO
	.align		4
.L_82:
        /*0008*/ 	.byte	0x04, 0x17
        /*000a*/ 	.short	(.L_84 - .L_83)
.L_83:
        /*000c*/ 	.word	0x00000000
        /*0010*/ 	.short	0x0003
        /*0012*/ 	.short	0x0044
        /*0014*/ 	.byte	0x00, 0xf0, 0x11, 0x00


	//----- nvinfo : EIATTR_KPARAM_INFO
	.align		4
.L_84:
        /*0018*/ 	.byte	0x04, 0x17
        /*001a*/ 	.short	(.L_86 - .L_85)
.L_85:
        /*001c*/ 	.word	0x00000000
        /*0020*/ 	.short	0x0002
        /*0022*/ 	.short	0x0040
        /*0024*/ 	.byte	0x00, 0xf0, 0x11, 0x00


	//----- nvinfo : EIATTR_KPARAM_INFO
	.align		4
.L_86:
        /*0028*/ 	.byte	0x04, 0x17
        /*002a*/ 	.short	(.L_88 - .L_87)
.L_87:
        /*002c*/ 	.word	0x00000000
        /*0030*/ 	.short	0x0001
        /*0032*/ 	.short	0x0020
        /*0034*/ 	.byte	0x00, 0xf0, 0x81, 0x00


	//----- nvinfo : EIATTR_KPARAM_INFO
	.align		4
.L_88:
        /*0038*/ 	.byte	0x04, 0x17
        /*003a*/ 	.short	(.L_90 - .L_89)
.L_89:
        /*003c*/ 	.word	0x00000000
        /*0040*/ 	.short	0x0000
        /*0042*/ 	.short	0x0000
        /*0044*/ 	.byte	0x00, 0xf0, 0x81, 0x00


	//----- nvinfo : EIATTR_SPARSE_MMA_MASK
	.align		4
.L_90:
        /*0048*/ 	.byte	0x03, 0x50
        /*004a*/ 	.short	0x0000


	//----- nvinfo : EIATTR_MAXREG_COUNT
	.align		4
        /*004c*/ 	.byte	0x03, 0x1b
        /*004e*/ 	.short	0x00ff


	//----- nvinfo : EIATTR_MERCURY_ISA_VERSION
	.align		4
        /*0050*/ 	.byte	0x03, 0x5f
        /*0052*/ 	.short	0x0101


	//----- nvinfo : EIATTR_VRC_CTA_INIT_COUNT
	.align		4
        /*0054*/ 	.byte	0x02, 0x4a
	.zero		1
	.zero		1


	//----- nvinfo : EIATTR_EXIT_INSTR_OFFSETS
	.align		4
        /*0058*/ 	.byte	0x04, 0x1c
        /*005a*/ 	.short	(.L_92 - .L_91)


	//   ....[0]....
.L_91:
        /*005c*/ 	.word	0x00000070


	//   ....[1]....
        /*0060*/ 	.word	0x000004d0


	//----- nvinfo : EIATTR_CBANK_PARAM_SIZE
	.align		4
.L_92:
        /*0064*/ 	.byte	0x03, 0x19
        /*0066*/ 	.short	0x0048


	//----- nvinfo : EIATTR_PARAM_CBANK
	.align		4
        /*0068*/ 	.byte	0x04, 0x0a
        /*006a*/ 	.short	(.L_94 - .L_93)
	.align		4
.L_93:
        /*006c*/ 	.word	index@(.nv.constant0._Z41TemporalReflectionPadding_updateGradInputIfEv15THCDeviceTensorIT_Li3Ei16DefaultPtrTraitsES3_ii)
        /*0070*/ 	.short	0x0380
        /*0072*/ 	.short	0x0048


	//----- nvinfo : EIATTR_SW_WAR
	.align		4
.L_94:
        /*0074*/ 	.byte	0x04, 0x36
        /*0076*/ 	.short	(.L_96 - .L_95)
.L_95:
        /*0078*/ 	.word	0x00000008
.L_96:


//--------------------- .nv.info._Z38TemporalReflectionPadding_updateOutputIfEv15THCDeviceTensorIT_Li3Ei16DefaultPtrTraitsES3_ii --------------------------
	.section	.nv.info._Z38TemporalReflectionPadding_updateOutputIfEv15THCDeviceTensorIT_Li3Ei16DefaultPtrTraitsES3_ii,"",@"SHT_CUDA_INFO"
	.sectionflags	@""
	.align	4


	//----- nvinfo : EIATTR_CUDA_API_VERSION
	.align		4
        /*0000*/ 	.byte	0x04, 0x37
        /*0002*/ 	.short	(.L_98 - .L_97)
.L_97:
        /*0004*/ 	.word	0x00000082


	//----- nvinfo : EIATTR_KPARAM_INFO
	.align		4
.L_98:
        /*0008*/ 	.byte	0x04, 0x17
        /*000a*/ 	.short	(.L_100 - .L_99)
.L_99:
        /*000c*/ 	.word	0x00000000
        /*0010*/ 	.short	0x0003
        /*0012*/ 	.short	0x0044
        /*0014*/ 	.byte	0x00, 0xf0, 0x11, 0x00


	//----- nvinfo : EIATTR_KPARAM_INFO
	.align		4
.L_100:
        /*0018*/ 	.byte	0x04, 0x17
        /*001a*/ 	.short	(.L_102 - .L_101)
.L_101:
        /*001c*/ 	.word	0x00000000
        /*0020*/ 	.short	0x0002
        /*0022*/ 	.short	0x0040
        /*0024*/ 	.byte	0x00, 0xf0, 0x11, 0x00


	//----- nvinfo : EIATTR_KPARAM_INFO
	.align		4
.L_102:
        /*0028*/ 	.byte	0x04, 0x17
        /*002a*/ 	.short	(.L_104 - .L_103)
.L_103:
        /*002c*/ 	.word	0x00000000
        /*0030*/ 	.short	0x0001
        /*0032*/ 	.short	0x0020
        /*0034*/ 	.byte	0x00, 0xf0, 0x81, 0x00


	//----- nvinfo : EIATTR_KPARAM_INFO
	.align		4
.L_104:
        /*0038*/ 	.byte	0x04, 0x17
        /*003a*/ 	.short	(.L_106 - .L_105)
.L_105:
        /*003c*/ 	.word	0x00000000
        /*0040*/ 	.short	0x0000
        /*0042*/ 	.short	0x0000
        /*0044*/ 	.byte	0x00, 0xf0, 0x81, 0x00


	//----- nvinfo : EIATTR_SPARSE_MMA_MASK
	.align		4
.L_106:
        /*0048*/ 	.byte	0x03, 0x50
        /*004a*/ 	.short	0x0000


	//----- nvinfo : EIATTR_MAXREG_COUNT
	.align		4
        /*004c*/ 	.byte	0x03, 0x1b
        /*004e*/ 	.short	0x00ff


	//----- nvinfo : EIATTR_MERCURY_ISA_VERSION
	.align		4
        /*0050*/ 	.byte	0x03, 0x5f
        /*0052*/ 	.short	0x0101


	//----- nvinfo : EIATTR_VRC_CTA_INIT_COUNT
	.align		4
        /*0054*/ 	.byte	0x02, 0x4a
	.zero		1
	.zero		1


	//----- nvinfo : EIATTR_EXIT_INSTR_OFFSETS
	.align		4
        /*0058*/ 	.byte	0x04, 0x1c
        /*005a*/ 	.short	(.L_108 - .L_107)


	//   ....[0]....
.L_107:
        /*005c*/ 	.word	0x00000070


	//   ....[1]....
        /*0060*/ 	.word	0x000004e0


	//----- nvinfo : EIATTR_CBANK_PARAM_SIZE
	.align		4
.L_108:
        /*0064*/ 	.byte	0x03, 0x19
        /*0066*/ 	.short	0x0048


	//----- nvinfo : EIATTR_PARAM_CBANK
	.align		4
        /*0068*/ 	.byte	0x04, 0x0a
        /*006a*/ 	.short	(.L_110 - .L_109)
	.align		4
.L_109:
        /*006c*/ 	.word	index@(.nv.constant0._Z38TemporalReflectionPadding_updateOutputIfEv15THCDeviceTensorIT_Li3Ei16DefaultPtrTraitsES3_ii)
        /*0070*/ 	.short	0x0380
        /*0072*/ 	.short	0x0048


	//----- nvinfo : EIATTR_SW_WAR
	.align		4
.L_110:
        /*0074*/ 	.byte	0x04, 0x36
        /*0076*/ 	.short	(.L_112 - .L_111)
.L_111:
        /*0078*/ 	.word	0x00000008
.L_112:


//--------------------- .nv.info._Z41TemporalReflectionPadding_updateGradInputIN3c104HalfEEv15THCDeviceTensorIT_Li3Ei16DefaultPtrTraitsES5_ii --------------------------
	.section	.nv.info._Z41TemporalReflectionPadding_updateGradInputIN3c104HalfEEv15THCDeviceTensorIT_Li3Ei16DefaultPtrTraitsES5_ii,"",@"SHT_CUDA_INFO"
	.sectionflags	@""
	.align	4


	//----- nvinfo : EIATTR_CUDA_API_VERSION
	.align		4
        /*0000*/ 	.byte	0x04, 0x37
        /*0002*/ 	.short	(.L_114 - .L_113)
.L_113:
        /*0004*/ 	.word	0x00000082


	//----- nvinfo : EIATTR_KPARAM_INFO
	.align		4
.L_114:
        /*0008*/ 	.byte	0x04, 0x17
        /*000a*/ 	.short	(.L_116 - .L_115)
.L_115:
        /*000c*/ 	.word	0x00000000
        /*0010*/ 	.short	0x0003
        /*0012*/ 	.short	0x0044
        /*0014*/ 	.byte	0x00, 0xf0, 0x11, 0x00


	//----- nvinfo : EIATTR_KPARAM_INFO
	.align		4
.L_116:
        /*0018*/ 	.byte	0x04, 0x17
        /*001a*/ 	.short	(.L_118 - .L_117)
.L_117:
        /*001c*/ 	.word	0x00000000
        /*0020*/ 	.short	0x0002
        /*0022*/ 	.short	0x0040
        /*0024*/ 	.byte	0x00, 0xf0, 0x11, 0x00


	//----- nvinfo : EIATTR_KPARAM_INFO
	.align		4
.L_118:
        /*0028*/ 	.byte	0x04, 0x17
        /*002a*/ 	.short	(.L_120 - .L_119)
.L_119:
        /*002c*/ 	.word	0x00000000
        /*0030*/ 	.short	0x0001
        /*0032*/ 	.short	0x0020
        /*0034*/ 	.byte	0x00, 0xf0, 0x81, 0x00


	//----- nvinfo : EIATTR_KPARAM_INFO
	.align		4
.L_120:
        /*0038*/ 	.byte	0x04, 0x17
        /*003a*/ 	.short	(.L_122 - .L_121)
.L_121:
        /*003c*/ 	.word	0x00000000
        /*0040*/ 	.short	0x0000
        /*0042*/ 	.short	0x0000
        /*0044*/ 	.byte	0x00, 0xf0, 0x81, 0x00


	//----- nvinfo : EIATTR_SPARSE_MMA_MASK
	.align		4
.L_122:
        /*0048*/ 	.byte	0x03, 0x50
        /*004a*/ 	.short	0x0000


	//----- nvinfo : EIATTR_MAXREG_COUNT
	.align		4
        /*004c*/ 	.byte	0x03, 0x1b
        /*004e*/ 	.short	0x00ff


	//----- nvinfo : EIATTR_MERCURY_ISA_VERSION
	.align		4
        /*0050*/ 	.byte	0x03, 0x5f
        /*0052*/ 	.short	0x0101


	//----- nvinfo : EIATTR_VRC_CTA_INIT_COUNT
	.align		4
        /*0054*/ 	.byte	0x02, 0x4a
	.zero		1
	.zero		1


	//----- nvinfo : EIATTR_EXIT_INSTR_OFFSETS
	.align		4
        /*0058*/ 	.byte	0x04, 0x1c
        /*005a*/ 	.short	(.L_124 - .L_123)


	//   ....[0]....
.L_123:
        /*005c*/ 	.word	0x00000070


	//   ....[1]....
        /*0060*/ 	.word	0x00000600


	//----- nvinfo : EIATTR_CRS_STACK_SIZE
	.align		4
.L_124:
        /*0064*/ 	.byte	0x04, 0x1e
        /*0066*/ 	.short	(.L_126 - .L_125)
.L_125:
        /*0068*/ 	.word	0x00000000


	//----- nvinfo : EIATTR_CBANK_PARAM_SIZE
	.align		4
.L_126:
        /*006c*/ 	.byte	0x03, 0x19
        /*006e*/ 	.short	0x0048


	//----- nvinfo : EIATTR_PARAM_CBANK
	.align		4
        /*0070*/ 	.byte	0x04, 0x0a
        /*0072*/ 	.short	(.L_128 - .L_127)
	.align		4
.L_127:
        /*0074*/ 	.word	index@(.nv.constant0._Z41TemporalReflectionPadding_updateGradInputIN3c104HalfEEv15THCDeviceTensorIT_Li3Ei16DefaultPtrTraitsES5_ii)
        /*0078*/ 	.short	0x0380
        /*007a*/ 	.short	0x0048


	//----- nvinfo : EIATTR_SW_WAR
	.align		4
.L_128:
        /*007c*/ 	.byte	0x04, 0x36
        /*007e*/ 	.short	(.L_130 - .L_129)
.L_129:
        /*0080*/ 	.word	0x00000008
.L_130:


//--------------------- .nv.info._Z38TemporalReflectionPadding_updateOutputIN3c104HalfEEv15THCDeviceTensorIT_Li3Ei16DefaultPtrTraitsES5_ii --------------------------
	.section	.nv.info._Z38TemporalReflectionPadding_updateOutputIN3c104HalfEEv15THCDeviceTensorIT_Li3Ei16DefaultPtrTraitsES5_ii,"",@"SHT_CUDA_INFO"
	.sectionflags	@""
	.align	4


	//----- nvinfo : EIATTR_CUDA_API_VERSION
	.align		4
        /*0000*/ 	.byte	0x04, 0x37
        /*0002*/ 	.short	(.L_132 - .L_131)
.L_131:
        /*0004*/ 	.word	0x00000082


	//----- nvinfo : EIATTR_KPARAM_INFO
	.align		4
.L_132:
        /*0008*/ 	.byte	0x04, 0x17
        /*000a*/ 	.short	(.L_134 - .L_133)
.L_133:
        /*000c*/ 	.word	0x00000000
        /*0010*/ 	.short	0x0003
        /*0012*/ 	.short	0x0044
        /*0014*/ 	.byte	0x00, 0xf0, 0x11, 0x00


	//----- nvinfo : EIATTR_KPARAM_INFO
	.align		4
.L_134:
        /*0018*/ 	.byte	0x04, 0x17
        /*001a*/ 	.short	(.L_136 - .L_135)
.L_135:
        /*001c*/ 	.word	0x00000000
        /*0020*/ 	.short	0x0002
        /*0022*/ 	.short	0x0040
        /*0024*/ 	.byte	0x00, 0xf0, 0x11, 0x00


	//----- nvinfo : EIATTR_KPARAM_INFO
	.align		4
.L_136:
        /*0028*/ 	.byte	0x04, 0x17
        /*002a*/ 	.short	(.L_138 - .L_137)
.L_137:
        /*002c*/ 	.word	0x00000000
        /*0030*/ 	.short	0x0001
        /*0032*/ 	.short	0x0020
        /*0034*/ 	.byte	0x00, 0xf0, 0x81, 0x00


	//----- nvinfo : EIATTR_KPARAM_INFO
	.align		4
.L_138:
        /*0038*/ 	.byte	0x04, 0x17
        /*003a*/ 	.short	(.L_140 - .L_139)
.L_139:
        /*003c*/ 	.word	0x00000000
        /*0040*/ 	.short	0x0000
        /*0042*/ 	.short	0x0000
        /*0044*/ 	.byte	0x00, 0xf0, 0x81, 0x00


	//----- nvinfo : EIATTR_SPARSE_MMA_MASK
	.align		4
.L_140:
        /*0048*/ 	.byte	0x03, 0x50
        /*004a*/ 	.short	0x0000


	//----- nvinfo : EIATTR_MAXREG_COUNT
	.align		4
        /*004c*/ 	.byte	0x03, 0x1b
        /*004e*/ 	.short	0x00ff


	//----- nvinfo : EIATTR_MERCURY_ISA_VERSION
	.align		4
        /*0050*/ 	.byte	0x03, 0x5f
        /*0052*/ 	.short	0x0101


	//----- nvinfo : EIATTR_VRC_CTA_INIT_COUNT
	.align		4
        /*0054*/ 	.byte	0x02, 0x4a
	.zero		1
	.zero		1


	//----- nvinfo : EIATTR_EXIT_INSTR_OFFSETS
	.align		4
        /*0058*/ 	.byte	0x04, 0x1c
        /*005a*/ 	.short	(.L_142 - .L_141)


	//   ....[0]....
.L_141:
        /*005c*/ 	.word	0x00000070


	//   ....[1]....
        /*0060*/ 	.word	0x000004e0


	//----- nvinfo : EIATTR_CBANK_PARAM_SIZE
	.align		4
.L_142:
        /*0064*/ 	.byte	0x03, 0x19
        /*0066*/ 	.short	0x0048


	//----- nvinfo : EIATTR_PARAM_CBANK
	.align		4
        /*0068*/ 	.byte	0x04, 0x0a
        /*006a*/ 	.short	(.L_144 - .L_143)
	.align		4
.L_143:
        /*006c*/ 	.word	index@(.nv.constant0._Z38TemporalReflectionPadding_updateOutputIN3c104HalfEEv15THCDeviceTensorIT_Li3Ei16DefaultPtrTraitsES5_ii)
        /*0070*/ 	.short	0x0380
        /*0072*/ 	.short	0x0048


	//----- nvinfo : EIATTR_SW_WAR
	.align		4
.L_144:
        /*0074*/ 	.byte	0x04, 0x36
        /*0076*/ 	.short	(.L_146 - .L_145)
.L_145:
        /*0078*/ 	.word	0x00000008
.L_146:


//--------------------- .nv.callgraph             --------------------------
	.section	.nv.callgraph,"",@"SHT_CUDA_CALLGRAPH"
	.align	4
	.sectionentsize	8
	.align		4
        /*0000*/ 	.word	0x00000000
	.align		4
        /*0004*/ 	.word	0xffffffff
	.align		4
        /*0008*/ 	.word	0x00000000
	.align		4
        /*000c*/ 	.word	0xfffffffe
	.align		4
        /*0010*/ 	.word	0x00000000
	.align		4
        /*0014*/ 	.word	0xfffffffd
	.align		4
        /*0018*/ 	.word	0x00000000
	.align		4
        /*001c*/ 	.word	0xfffffffc


//--------------------- .nv.constant4             --------------------------
	.section	.nv.constant4,"a",@progbits
	.align	8
	.align		8
.nv.constant4:
        /*0000*/ 	.dword	_ZTVSt9basic_iosIcSt11char_traitsIcEE
	.align		8
        /*0008*/ 	.dword	_ZTTSo
	.align		8
        /*0010*/ 	.dword	_ZTVSt15basic_streambufIcSt11char_traitsIcEE
	.align		8
        /*0018*/ 	.dword	_ZTVNSt7__cxx1115basic_stringbufIcSt11char_traitsIcESaIcEEE
	.align		8
        /*0020*/ 	.dword	_ZTTNSt7__cxx1119basic_ostringstreamIcSt11char_traitsIcESaIcEEE
	.align		8
        /*0028*/ 	.dword	_ZTVN10__cxxabiv117__class_type_infoE
	.align		8
        /*0030*/ 	.dword	_ZTVN10__cxxabiv120__si_class_type_infoE
	.align		8
        /*0038*/ 	.dword	_ZTVN3c105ErrorE
	.align		8
        /*0040*/ 	.dword	__T20
	.align		8
        /*0048*/ 	.dword	__T21
	.align		8
        /*0050*/ 	.dword	__T22
	.align		8
        /*0058*/ 	.dword	__T23
	.align		8
        /*0060*/ 	.dword	__T24


//--------------------- .text._Z41TemporalReflectionPadding_updateGradInputIdEv15THCDeviceTensorIT_Li3Ei16DefaultPtrTraitsES3_ii --------------------------
	.section	.text._Z41TemporalReflectionPadding_updateGradInputIdEv15THCDeviceTensorIT_Li3Ei16DefaultPtrTraitsES3_ii,"ax",@progbits
	.align	128
        .global         _Z41TemporalReflectionPadding_updateGradInputIdEv15THCDeviceTensorIT_Li3Ei16DefaultPtrTraitsES3_ii
        .type           _Z41TemporalReflectionPadding_updateGradInputIdEv15THCDeviceTensorIT_Li3Ei16DefaultPtrTraitsES3_ii,@function
        .size           _Z41TemporalReflectionPadding_updateGradInputIdEv15THCDeviceTensorIT_Li3Ei16DefaultPtrTraitsES3_ii,(.L_x_7 - _Z41TemporalReflectionPadding_updateGradInputIdEv15THCDeviceTensorIT_Li3Ei16DefaultPtrTraitsES3_ii)
        .other          _Z41TemporalReflectionPadding_updateGradInputIdEv15THCDeviceTensorIT_Li3Ei16DefaultPtrTraitsES3_ii,@"STO_CUDA_ENTRY STV_DEFAULT"
_Z41TemporalReflectionPadding_updateGradInputIdEv15THCDeviceTensorIT_Li3Ei16DefaultPtrTraitsES3_ii:
.text._Z41TemporalReflectionPadding_updateGradInputIdEv15THCDeviceTensorIT_Li3Ei16DefaultPtrTraitsES3_ii:
[----:B------:R-:W-:Y:S01]  /*0000*/  LDC R1, c[0x0][0x37c] ;  /* 0x0000df00ff017b82 */ /* 0x000fe20000000800 */
[----:B------:R-:W0:Y:S07]  /*0010*/  S2R R0, SR_CTAID.X ;  /* 0x0000000000007919 */ /* 0x000e2e0000002500 */
[----:B------:R-:W1:Y:S01]  /*0020*/  LDC R5, c[0x0][0x3bc] ;  /* 0x0000ef00ff057b82 */ /* 0x000e620000000800 */
[----:B------:R-:W0:Y:S01]  /*0030*/  LDCU UR4, c[0x0][0x360] ;  /* 0x00006c00ff0477ac */ /* 0x000e220008000800 */
[----:B------:R-:W0:Y:S02]  /*0040*/  S2R R3, SR_TID.X ;  /* 0x0000000000037919 */ /* 0x000e240000002100 */
[----:B0-----:R-:W-:-:S05]  /*0050*/  IMAD R0, R0, UR4, R3 ;  /* 0x0000000400007c24 */ /* 0x001fca000f8e0203 */
[----:B-1----:R-:W-:-:S13]  /*0060*/  ISETP.GE.AND P0, PT, R0, R5, PT ;  /* 0x000000050000720c */ /* 0x002fda0003f06270 */
[----:B------:R-:W-:Y:S05]  /*0070*/  @P0 EXIT ;  /* 0x000000000000094d */ /* 0x000fea0003800000 */
[----:B------:R-:W-:Y:S01]  /*0080*/  IABS R6, R5 ;  /* 0x0000000500067213 */ /* 0x000fe20000000000 */
[----:B------:R-:W0:Y:S01]  /*0090*/  S2UR UR5, SR_CTAID.Z ;  /* 0x00000000000579c3 */ /* 0x000e220000002700 */
[----:B------:R-:W-:Y:S01]  /*00a0*/  IABS R8, R0 ;  /* 0x0000000000087213 */ /* 0x000fe20000000000 */
[----:B------:R-:W1:Y:S01]  /*00b0*/  LDCU UR6, c[0x0][0x3b0] ;  /* 0x00007600ff0677ac */ /* 0x000e620008000800 */
[----:B------:R-:W2:Y:S01]  /*00c0*/  I2F.RP R4, R6 ;  /* 0x0000000600047306 */ /* 0x000ea20000209400 */
[----:B------:R-:W-:Y:S01]  /*00d0*/  ISETP.GE.AND P2, PT, R0, RZ, PT ;  /* 0x000000ff0000720c */ /* 0x000fe20003f46270 */
[----:B------:R-:W3:Y:S03]  /*00e0*/  LDCU UR8, c[0x0][0x390] ;  /* 0x00007200ff0877ac */ /* 0x000ee60008000800 */
[----:B------:R-:W4:Y:S08]  /*00f0*/  S2UR UR4, SR_CTAID.Y ;  /* 0x00000000000479c3 */ /* 0x000f300000002600 */
[----:B------:R-:W5:Y:S01]  /*0100*/  LDC.64 R10, c[0x0][0x3a0] ;  /* 0x0000e800ff0a7b82 */ /* 0x000f620000000a00 */
[----:B--2---:R-:W2:Y:S02]  /*0110*/  MUFU.RCP R4, R4 ;  /* 0x0000000400047308 */ /* 0x004ea40000001000 */
[----:B--2---:R-:W-:-:S06]  /*0120*/  VIADD R2, R4, 0xffffffe ;  /* 0x0ffffffe04027836 */ /* 0x004fcc0000000000 */
[----:B------:R2:W1:Y:S02]  /*0130*/  F2I.FTZ.U32.TRUNC.NTZ R3, R2 ;  /* 0x0000000200037305 */ /* 0x000464000021f000 */
[----:B--2---:R-:W-:Y:S02]  /*0140*/  IMAD.MOV.U32 R2, RZ, RZ, RZ ;  /* 0x000000ffff027224 */ /* 0x004fe400078e00ff */
[----:B-1----:R-:W-:-:S04]  /*0150*/  IMAD.MOV R7, RZ, RZ, -R3 ;  /* 0x000000ffff077224 */ /* 0x002fc800078e0a03 */
[----:B------:R-:W-:-:S04]  /*0160*/  IMAD R7, R7, R6, RZ ;  /* 0x0000000607077224 */ /* 0x000fc800078e02ff */
[----:B------:R-:W-:-:S04]  /*0170*/  IMAD.HI.U32 R3, R3, R7, R2 ;  /* 0x0000000703037227 */ /* 0x000fc800078e0002 */
[----:B------:R-:W-:Y:S02]  /*0180*/  IMAD.MOV.U32 R7, RZ, RZ, R8 ;  /* 0x000000ffff077224 */ /* 0x000fe400078e0008 */
[----:B------:R-:W0:Y:S02]  /*0190*/  LDC.64 R8, c[0x0][0x3a8] ;  /* 0x0000ea00ff087b82 */ /* 0x000e240000000a00 */
[----:B------:R-:W-:-:S04]  /*01a0*/  IMAD.HI.U32 R3, R3, R7, RZ ;  /* 0x0000000703037227 */ /* 0x000fc800078e00ff */
[----:B------:R-:W-:-:S04]  /*01b0*/  IMAD.MOV R3, RZ, RZ, -R3 ;  /* 0x000000ffff037224 */ /* 0x000fc800078e0a03 */
[----:B------:R-:W-:-:S05]  /*01c0*/  IMAD R3, R6, R3, R7 ;  /* 0x0000000306037224 */ /* 0x000fca00078e0207 */
[----:B------:R-:W-:Y:S01]  /*01d0*/  ISETP.GT.U32.AND P0, PT, R6, R3, PT ;  /* 0x000000030600720c */ /* 0x000fe20003f04070 */
[----:B0-----:R-:W-:-:S12]  /*01e0*/  IMAD R2, R8, UR5, RZ ;  /* 0x0000000508027c24 */ /* 0x001fd8000f8e02ff */
[----:B------:R-:W-:Y:S01]  /*01f0*/  @!P0 IMAD.IADD R3, R3, 0x1, -R6 ;  /* 0x0000000103038824 */ /* 0x000fe200078e0a06 */
[----:B------:R-:W-:-:S04]  /*0200*/  ISETP.NE.AND P0, PT, R5, RZ, PT ;  /* 0x000000ff0500720c */ /* 0x000fc80003f05270 */
[----:B------:R-:W-:-:S13]  /*0210*/  ISETP.GT.U32.AND P1, PT, R6, R3, PT ;  /* 0x000000030600720c */ /* 0x000fda0003f24070 */
[----:B------:R-:W-:-:S04]  /*0220*/  @!P1 IMAD.IADD R3, R3, 0x1, -R6 ;  /* 0x0000000103039824 */ /* 0x000fc800078e0a06 */
[----:B------:R-:W-:Y:S02]  /*0230*/  IMAD.MOV.U32 R0, RZ, RZ, R3 ;  /* 0x000000ffff007224 */ /* 0x000fe400078e0003 */
[----:B----4-:R-:W-:Y:S02]  /*0240*/  IMAD R3, R9, UR4, RZ ;  /* 0x0000000409037c24 */ /* 0x010fe4000f8e02ff */
[----:B------:R-:W-:Y:S01]  /*0250*/  @!P2 IMAD.MOV R0, RZ, RZ, -R0 ;  /* 0x000000ffff00a224 */ /* 0x000fe200078e0a00 */
[----:B------:R-:W-:Y:S02]  /*0260*/  @!P0 LOP3.LUT R0, RZ, R5, RZ, 0x33, !PT ;  /* 0x00000005ff008212 */ /* 0x000fe400078e33ff */
[----:B------:R-:W-:-:S03]  /*0270*/  SHF.R.S32.HI R5, RZ, 0x1f, R2 ;  /* 0x0000001fff057819 */ /* 0x000fc60000011402 */
[----:B------:R-:W-:Y:S01]  /*0280*/  IMAD R4, R0, UR6, RZ ;  /* 0x0000000600047c24 */ /* 0x000fe2000f8e02ff */
[----:B------:R-:W0:Y:S04]  /*0290*/  LDCU.64 UR6, c[0x0][0x358] ;  /* 0x00006b00ff0677ac */ /* 0x000e280008000a00 */
[--C-:B------:R-:W-:Y:S02]  /*02a0*/  IADD3 R6, P0, P1, R4, R2, R3.reuse ;  /* 0x0000000204067210 */ /* 0x100fe4000791e003 */
[----:B------:R-:W-:Y:S02]  /*02b0*/  SHF.R.S32.HI R2, RZ, 0x1f, R3 ;  /* 0x0000001fff027819 */ /* 0x000fe40000011403 */
[----:B------:R-:W-:-:S04]  /*02c0*/  SHF.R.S32.HI R4, RZ, 0x1f, R4 ;  /* 0x0000001fff047819 */ /* 0x000fc80000011404 */
[----:B------:R-:W-:Y:S02]  /*02d0*/  IADD3.X R4, PT, PT, R4, R5, R2, P0, P1 ;  /* 0x0000000504047210 */ /* 0x000fe400007e2402 */
[----:B-----5:R-:W-:-:S04]  /*02e0*/  LEA R2, P0, R6, R10, 0x3 ;  /* 0x0000000a06027211 */ /* 0x020fc800078018ff */
[----:B------:R-:W-:Y:S02]  /*02f0*/  LEA.HI.X R3, R6, R11, R4, 0x3, P0 ;  /* 0x0000000b06037211 */ /* 0x000fe400000f1c04 */
[----:B------:R-:W1:Y:S04]  /*0300*/  LDC R4, c[0x0][0x39c] ;  /* 0x0000e700ff047b82 */ /* 0x000e680000000800 */
[----:B0-----:R-:W2:Y:S04]  /*0310*/  LDG.E.64 R2, desc[UR6][R2.64] ;  /* 0x0000000602027981 */ /* 0x001ea8000c1e1b00 */
[----:B------:R-:W0:Y:S08]  /*0320*/  LDC R11, c[0x0][0x3c0] ;  /* 0x0000f000ff0b7b82 */ /* 0x000e300000000800 */
[----:B------:R-:W4:Y:S01]  /*0330*/  LDC.64 R6, c[0x0][0x388] ;  /* 0x0000e200ff067b82 */ /* 0x000f220000000a00 */
[----:B-1----:R-:W-:Y:S01]  /*0340*/  IADD3 R5, PT, PT, -R4, 0x1, RZ ;  /* 0x0000000104057810 */ /* 0x002fe20007ffe1ff */
[----:B0-----:R-:W-:-:S03]  /*0350*/  IMAD R9, R11, 0x2, R4 ;  /* 0x000000020b097824 */ /* 0x001fc600078e0204 */
[CC--:B------:R-:W-:Y:S01]  /*0360*/  IADD3 R5, PT, PT, R0.reuse, -R11.reuse, R5 ;  /* 0x8000000b00057210 */ /* 0x0c0fe20007ffe005 */
[--C-:B------:R-:W-:Y:S01]  /*0370*/  IMAD.MOV R10, RZ, RZ, -R11.reuse ;  /* 0x000000ffff0a7224 */ /* 0x100fe200078e0a0b */
[----:B------:R-:W-:Y:S01]  /*0380*/  VIMNMX R8, PT, PT, RZ, R11, !PT ;  /* 0x0000000bff087248 */ /* 0x000fe20007fe0100 */
[C---:B------:R-:W-:Y:S01]  /*0390*/  IMAD.IADD R4, R0.reuse, 0x1, -R11 ;  /* 0x0000000100047824 */ /* 0x040fe200078e0a0b */
[----:B------:R-:W-:Y:S02]  /*03a0*/  IADD3 R9, PT, PT, -R0, -0x1, R9 ;  /* 0xffffffff00097810 */ /* 0x000fe40007ffe109 */
[----:B------:R-:W-:Y:S01]  /*03b0*/  VIMNMX R0, PT, PT, RZ, R10, !PT ;  /* 0x0000000aff007248 */ /* 0x000fe20007fe0100 */
[----:B----4-:R-:W-:Y:S01]  /*03c0*/  IMAD R6, R6, UR5, RZ ;  /* 0x0000000506067c24 */ /* 0x010fe2000f8e02ff */
[----:B------:R-:W-:Y:S01]  /*03d0*/  IABS R11, R4 ;  /* 0x00000004000b7213 */ /* 0x000fe20000000000 */
[----:B------:R-:W-:Y:S01]  /*03e0*/  IMAD R7, R7, UR4, RZ ;  /* 0x0000000407077c24 */ /* 0x000fe2000f8e02ff */
[----:B------:R-:W-:-:S02]  /*03f0*/  IABS R10, R5 ;  /* 0x00000005000a7213 */ /* 0x000fc40000000000 */
[----:B------:R-:W0:Y:S01]  /*0400*/  LDC.64 R4, c[0x0][0x380] ;  /* 0x0000e000ff047b82 */ /* 0x000e220000000a00 */
[----:B------:R-:W-:Y:S01]  /*0410*/  IADD3 R0, PT, PT, -R8, R9, R0 ;  /* 0x0000000908007210 */ /* 0x000fe20007ffe100 */
[----:B------:R-:W-:Y:S02]  /*0420*/  IMAD.MOV.U32 R8, RZ, RZ, R11 ;  /* 0x000000ffff087224 */ /* 0x000fe400078e000b */
[----:B------:R-:W-:-:S05]  /*0430*/  IMAD.MOV.U32 R9, RZ, RZ, R10 ;  /* 0x000000ffff097224 */ /* 0x000fca00078e000a */
[----:B------:R-:W-:Y:S02]  /*0440*/  IADD3 R0, PT, PT, -R9, R0, R8 ;  /* 0x0000000009007210 */ /* 0x000fe40007ffe108 */
[----:B------:R-:W-:-:S03]  /*0450*/  SHF.R.S32.HI R8, RZ, 0x1f, R6 ;  /* 0x0000001fff087819 */ /* 0x000fc60000011406 */
[----:B---3--:R-:W-:-:S05]  /*0460*/  IMAD R0, R0, UR8, RZ ;  /* 0x0000000800007c24 */ /* 0x008fca000f8e02ff */
[--C-:B------:R-:W-:Y:S02]  /*0470*/  IADD3 R6, P0, P1, R0, R6, R7.reuse ;  /* 0x0000000600067210 */ /* 0x100fe4000791e007 */
[----:B------:R-:W-:Y:S02]  /*0480*/  SHF.R.S32.HI R7, RZ, 0x1f, R7 ;  /* 0x0000001fff077819 */ /* 0x000fe40000011407 */
[----:B------:R-:W-:-:S04]  /*0490*/  SHF.R.S32.HI R0, RZ, 0x1f, R0 ;  /* 0x0000001fff007819 */ /* 0x000fc80000011400 */
[----:B------:R-:W-:Y:S02]  /*04a0*/  IADD3.X R0, PT, PT, R0, R8, R7, P0, P1 ;  /* 0x0000000800007210 */ /* 0x000fe400007e2407 */
[----:B0-----:R-:W-:-:S04]  /*04b0*/  LEA R4, P0, R6, R4, 0x3 ;  /* 0x0000000406047211 */ /* 0x001fc800078018ff */
[----:B------:R-:W-:-:S05]  /*04c0*/  LEA.HI.X R5, R6, R5, R0, 0x3, P0 ;  /* 0x0000000506057211 */ /* 0x000fca00000f1c00 */
[----:B--2---:R-:W-:Y:S01]  /*04d0*/  REDG.E.ADD.F64.RN.STRONG.GPU desc[UR6][R4.64], R2 ;  /* 0x00000002040079a6 */ /* 0x004fe2000c12ff06 */
[----:B------:R-:W-:Y:S05]  /*04e0*/  EXIT ;  /* 0x000000000000794d */ /* 0x000fea0003800000 */
.L_x_0:
[----:B------:R-:W-:-:S00]  /*04f0*/  BRA `(.L_x_0) ;  /* 0xfffffffc00fc7947 */ /* 0x000fc0000383ffff */
[----:B------:R-:W-:-:S00]  /*0500*/  NOP ;  /* 0x0000000000007918 */ /* 0x000fc00000000000 */
[----:B------:R-:W-:-:S00]  /*0510*/  NOP ;  /* 0x0000000000007918 */ /* 0x000fc00000000000 */
[----:B------:R-:W-:-:S00]  /*0520*/  NOP ;  /* 0x0000000000007918 */ /* 0x000fc00000000000 */
[----:B------:R-:W-:-:S00]  /*0530*/  NOP ;  /* 0x0000000000007918 */ /* 0x000fc00000000000 */
[----:B------:R-:W-:-:S00]  /*0540*/  NOP ;  /* 0x0000000000007918 */ /* 0x000fc00000000000 */
[----:B------:R-:W-:-:S00]  /*0550*/  NOP ;  /* 0x0000000000007918 */ /* 0x000fc00000000000 */
[----:B------:R-:W-:-:S00]  /*0560*/  NOP ;  /* 0x0000000000007918 */ /* 0x000fc00000000000 */
[----:B------:R-:W-:-:S00]  /*0570*/  NOP ;  /* 0x0000000000007918 */ /* 0x000fc00000000000 */
.L_x_7:


//--------------------- .text._Z38TemporalReflectionPadding_updateOutputIdEv15THCDeviceTensorIT_Li3Ei16DefaultPtrTraitsES3_ii --------------------------
	.section	.text._Z38TemporalReflectionPadding_updateOutputIdEv15THCDeviceTensorIT_Li3Ei16DefaultPtrTraitsES3_ii,"ax",@progbits
	.align	128
        .global         _Z38TemporalReflectionPadding_updateOutputIdEv15THCDeviceTensorIT_Li3Ei16DefaultPtrTraitsES3_ii
        .type           _Z38TemporalReflectionPadding_updateOutputIdEv15THCDeviceTensorIT_Li3Ei16DefaultPtrTraitsES3_ii,@function
        .size           _Z38TemporalReflectionPadding_updateOutputIdEv15THCDeviceTensorIT_Li3Ei16DefaultPtrTraitsES3_ii,(.L_x_8 - _Z38TemporalReflectionPadding_updateOutputIdEv15THCDeviceTensorIT_Li3Ei16DefaultPtrTraitsES3_ii)
        .other          _Z38TemporalReflectionPadding_updateOutputIdEv15THCDeviceTensorIT_Li3Ei16DefaultPtrTraitsES3_ii,@"STO_CUDA_ENTRY STV_DEFAULT"
_Z38TemporalReflectionPadding_updateOutputIdEv15THCDeviceTensorIT_Li3Ei16DefaultPtrTraitsES3_ii:
.text._Z38TemporalReflectionPadding_updateOutputIdEv15THCDeviceTensorIT_Li3Ei16DefaultPtrTraitsES3_ii:
        /* <DEDUP_REMOVED lines=9> */
[----:B------:R-:W0:Y:S01]  /*0090*/  LDC R9, c[0x0][0x3c0] ;  /* 0x0000f000ff097b82 */ /* 0x000e220000000800 */
[----:B------:R-:W-:Y:S01]  /*00a0*/  IABS R8, R0 ;  /* 0x0000000000087213 */ /* 0x000fe20000000000 */
[----:B------:R-:W1:Y:S01]  /*00b0*/  LDCU UR6, c[0x0][0x390] ;  /* 0x00007200ff0677ac */ /* 0x000e620008000800 */
[----:B------:R-:W2:Y:S01]  /*00c0*/  I2F.RP R4, R6 ;  /* 0x0000000600047306 */ /* 0x000ea20000209400 */
[----:B------:R-:W-:Y:S01]  /*00d0*/  ISETP.GE.AND P2, PT, R0, RZ, PT ;  /* 0x000000ff0000720c */ /* 0x000fe20003f46270 */
[----:B------:R-:W3:Y:S03]  /*00e0*/  LDCU UR8, c[0x0][0x3b0] ;  /* 0x00007600ff0877ac */ /* 0x000ee60008000800 */
[----:B------:R-:W4:Y:S08]  /*00f0*/  S2UR UR5, SR_CTAID.Z ;  /* 0x00000000000579c3 */ /* 0x000f300000002700 */
[----:B------:R-:W5:Y:S01]  /*0100*/  S2UR UR4, SR_CTAID.Y ;  /* 0x00000000000479c3 */ /* 0x000f620000002600 */
[----:B--2---:R-:W2:Y:S02]  /*0110*/  MUFU.RCP R4, R4 ;  /* 0x0000000400047308 */ /* 0x004ea40000001000 */
[----:B--2---:R-:W-:-:S06]  /*0120*/  VIADD R2, R4, 0xffffffe ;  /* 0x0ffffffe04027836 */ /* 0x004fcc0000000000 */
[----:B------:R2:W1:Y:S02]  /*0130*/  F2I.FTZ.U32.TRUNC.NTZ R3, R2 ;  /* 0x0000000200037305 */ /* 0x000464000021f000 */
[----:B--2---:R-:W-:Y:S02]  /*0140*/  IMAD.MOV.U32 R2, RZ, RZ, RZ ;  /* 0x000000ffff027224 */ /* 0x004fe400078e00ff */
[----:B-1----:R-:W-:-:S04]  /*0150*/  IMAD.MOV R5, RZ, RZ, -R3 ;  /* 0x000000ffff057224 */ /* 0x002fc800078e0a03 */
[----:B------:R-:W-:-:S04]  /*0160*/  IMAD R5, R5, R6, RZ ;  /* 0x0000000605057224 */ /* 0x000fc800078e02ff */
[----:B------:R-:W-:Y:S02]  /*0170*/  IMAD.HI.U32 R3, R3, R5, R2 ;  /* 0x0000000503037227 */ /* 0x000fe400078e0002 */
[----:B------:R-:W1:Y:S02]  /*0180*/  LDC R2, c[0x0][0x39c] ;  /* 0x0000e700ff027b82 */ /* 0x000e640000000800 */
[----:B------:R-:W-:Y:S01]  /*0190*/  IMAD.MOV.U32 R5, RZ, RZ, R8 ;  /* 0x000000ffff057224 */ /* 0x000fe200078e0008 */
[----:B0-----:R-:W-:-:S03]  /*01a0*/  VIMNMX R8, PT, PT, RZ, R9, !PT ;  /* 0x00000009ff087248 */ /* 0x001fc60007fe0100 */
[----:B------:R-:W-:-:S04]  /*01b0*/  IMAD.HI.U32 R3, R3, R5, RZ ;  /* 0x0000000503037227 */ /* 0x000fc800078e00ff */
[----:B------:R-:W-:-:S04]  /*01c0*/  IMAD.MOV R3, RZ, RZ, -R3 ;  /* 0x000000ffff037224 */ /* 0x000fc800078e0a03 */
[C---:B------:R-:W-:Y:S02]  /*01d0*/  IMAD R3, R6.reuse, R3, R5 ;  /* 0x0000000306037224 */ /* 0x040fe400078e0205 */
[----:B------:R-:W4:Y:S03]  /*01e0*/  LDC.64 R4, c[0x0][0x388] ;  /* 0x0000e200ff047b82 */ /* 0x000f260000000a00 */
[----:B------:R-:W-:-:S13]  /*01f0*/  ISETP.GT.U32.AND P0, PT, R6, R3, PT ;  /* 0x000000030600720c */ /* 0x000fda0003f04070 */
[----:B------:R-:W-:Y:S01]  /*0200*/  @!P0 IMAD.IADD R3, R3, 0x1, -R6 ;  /* 0x0000000103038824 */ /* 0x000fe200078e0a06 */
[----:B------:R-:W-:-:S04]  /*0210*/  ISETP.NE.AND P0, PT, R7, RZ, PT ;  /* 0x000000ff0700720c */ /* 0x000fc80003f05270 */
[----:B------:R-:W-:Y:S01]  /*0220*/  ISETP.GT.U32.AND P1, PT, R6, R3, PT ;  /* 0x000000030600720c */ /* 0x000fe20003f24070 */
[----:B----4-:R-:W-:Y:S02]  /*0230*/  IMAD R4, R4, UR5, RZ ;  /* 0x0000000504047c24 */ /* 0x010fe4000f8e02ff */
[----:B-----5:R-:W-:-:S10]  /*0240*/  IMAD R5, R5, UR4, RZ ;  /* 0x0000000405057c24 */ /* 0x020fd4000f8e02ff */
[----:B------:R-:W-:Y:S02]  /*0250*/  @!P1 IMAD.IADD R3, R3, 0x1, -R6 ;  /* 0x0000000103039824 */ /* 0x000fe400078e0a06 */
[----:B------:R-:W-:Y:S02]  /*0260*/  IMAD.MOV R6, RZ, RZ, -R9 ;  /* 0x000000ffff067224 */ /* 0x000fe400078e0a09 */
[----:B------:R-:W-:Y:S01]  /*0270*/  IMAD.MOV.U32 R0, RZ, RZ, R3 ;  /* 0x000000ffff007224 */ /* 0x000fe200078e0003 */
[----:B-1----:R-:W-:Y:S02]  /*0280*/  IADD3 R3, PT, PT, -R2, 0x1, RZ ;  /* 0x0000000102037810 */ /* 0x002fe40007ffe1ff */
[----:B------:R-:W-:Y:S01]  /*0290*/  VIMNMX R6, PT, PT, RZ, R6, !PT ;  /* 0x00000006ff067248 */ /* 0x000fe20007fe0100 */
[----:B------:R-:W-:Y:S01]  /*02a0*/  @!P2 IMAD.MOV R0, RZ, RZ, -R0 ;  /* 0x000000ffff00a224 */ /* 0x000fe200078e0a00 */
[----:B------:R-:W-:Y:S01]  /*02b0*/  @!P0 LOP3.LUT R0, RZ, R7, RZ, 0x33, !PT ;  /* 0x00000007ff008212 */ /* 0x000fe200078e33ff */
[----:B------:R-:W-:-:S03]  /*02c0*/  IMAD R7, R9, 0x2, R2 ;  /* 0x0000000209077824 */ /* 0x000fc600078e0202 */
[C---:B------:R-:W-:Y:S01]  /*02d0*/  IADD3 R3, PT, PT, R0.reuse, -R9, R3 ;  /* 0x8000000900037210 */ /* 0x040fe20007ffe003 */
[C---:B------:R-:W-:Y:S01]  /*02e0*/  IMAD.IADD R2, R0.reuse, 0x1, -R9 ;  /* 0x0000000100027824 */ /* 0x040fe200078e0a09 */
[----:B------:R-:W-:Y:S02]  /*02f0*/  IADD3 R7, PT, PT, -R0, -0x1, R7 ;  /* 0xffffffff00077810 */ /* 0x000fe40007ffe107 */
[----:B------:R-:W-:Y:S02]  /*0300*/  IABS R9, R3 ;  /* 0x0000000300097213 */ /* 0x000fe40000000000 */
[----:B------:R-:W-:Y:S02]  /*0310*/  IABS R10, R2 ;  /* 0x00000002000a7213 */ /* 0x000fe40000000000 */
[----:B------:R-:W0:Y:S01]  /*0320*/  LDC.64 R2, c[0x0][0x380] ;  /* 0x0000e000ff027b82 */ /* 0x000e220000000a00 */
[----:B------:R-:W-:Y:S01]  /*0330*/  IADD3 R6, PT, PT, -R8, R7, R6 ;  /* 0x0000000708067210 */ /* 0x000fe20007ffe106 */
[----:B------:R-:W-:-:S02]  /*0340*/  IMAD.MOV.U32 R7, RZ, RZ, R9 ;  /* 0x000000ffff077224 */ /* 0x000fc400078e0009 */
[----:B------:R-:W-:-:S05]  /*0350*/  IMAD.MOV.U32 R8, RZ, RZ, R10 ;  /* 0x000000ffff087224 */ /* 0x000fca00078e000a */
[----:B------:R-:W-:Y:S02]  /*0360*/  IADD3 R6, PT, PT, -R7, R6, R8 ;  /* 0x0000000607067210 */ /* 0x000fe40007ffe108 */
[----:B------:R-:W-:-:S03]  /*0370*/  SHF.R.S32.HI R7, RZ, 0x1f, R4 ;  /* 0x0000001fff077819 */ /* 0x000fc60000011404 */
[----:B------:R-:W-:Y:S01]  /*0380*/  IMAD R6, R6, UR6, RZ ;  /* 0x0000000606067c24 */ /* 0x000fe2000f8e02ff */
[----:B------:R-:W1:Y:S04]  /*0390*/  LDCU.64 UR6, c[0x0][0x358] ;  /* 0x00006b00ff0677ac */ /* 0x000e680008000a00 */
[--C-:B------:R-:W-:Y:S02]  /*03a0*/  IADD3 R8, P0, P1, R6, R4, R5.reuse ;  /* 0x0000000406087210 */ /* 0x100fe4000791e005 */
[----:B------:R-:W-:Y:S02]  /*03b0*/  SHF.R.S32.HI R4, RZ, 0x1f, R5 ;  /* 0x0000001fff047819 */ /* 0x000fe40000011405 */
[----:B------:R-:W-:-:S04]  /*03c0*/  SHF.R.S32.HI R6, RZ, 0x1f, R6 ;  /* 0x0000001fff067819 */ /* 0x000fc80000011406 */
[----:B------:R-:W-:Y:S02]  /*03d0*/  IADD3.X R4, PT, PT, R6, R7, R4, P0, P1 ;  /* 0x0000000706047210 */ /* 0x000fe400007e2404 */
[----:B0-----:R-:W-:-:S04]  /*03e0*/  LEA R2, P0, R8, R2, 0x3 ;  /* 0x0000000208027211 */ /* 0x001fc800078018ff */
[----:B------:R-:W-:Y:S02]  /*03f0*/  LEA.HI.X R3, R8, R3, R4, 0x3, P0 ;  /* 0x0000000308037211 */ /* 0x000fe400000f1c04 */
[----:B------:R-:W0:Y:S04]  /*0400*/  LDC.64 R4, c[0x0][0x3a8] ;  /* 0x0000ea00ff047b82 */ /* 0x000e280000000a00 */
[----:B-1----:R-:W2:Y:S01]  /*0410*/  LDG.E.64 R2, desc[UR6][R2.64] ;  /* 0x0000000602027981 */ /* 0x002ea2000c1e1b00 */
[----:B---3--:R-:W-:-:S03]  /*0420*/  IMAD R0, R0, UR8, RZ ;  /* 0x0000000800007c24 */ /* 0x008fc6000f8e02ff */
[----:B------:R-:W1:Y:S01]  /*0430*/  LDC.64 R8, c[0x0][0x3a0] ;  /* 0x0000e800ff087b82 */ /* 0x000e620000000a00 */
[----:B0-----:R-:W-:Y:S02]  /*0440*/  IMAD R4, R4, UR5, RZ ;  /* 0x0000000504047c24 */ /* 0x001fe4000f8e02ff */
[----:B------:R-:W-:-:S03]  /*0450*/  IMAD R5, R5, UR4, RZ ;  /* 0x0000000405057c24 */ /* 0x000fc6000f8e02ff */
[----:B------:R-:W-:Y:S02]  /*0460*/  SHF.R.S32.HI R6, RZ, 0x1f, R4 ;  /* 0x0000001fff067819 */ /* 0x000fe40000011404 */
[--C-:B------:R-:W-:Y:S02]  /*0470*/  IADD3 R7, P0, P1, R0, R4, R5.reuse ;  /* 0x0000000400077210 */ /* 0x100fe4000791e005 */
[----:B------:R-:W-:Y:S02]  /*0480*/  SHF.R.S32.HI R5, RZ, 0x1f, R5 ;  /* 0x0000001fff057819 */ /* 0x000fe40000011405 */
[----:B------:R-:W-:-:S04]  /*0490*/  SHF.R.S32.HI R0, RZ, 0x1f, R0 ;  /* 0x0000001fff007819 */ /* 0x000fc80000011400 */
[----:B------:R-:W-:Y:S02]  /*04a0*/  IADD3.X R0, PT, PT, R0, R6, R5, P0, P1 ;  /* 0x0000000600007210 */ /* 0x000fe400007e2405 */
[----:B-1----:R-:W-:-:S04]  /*04b0*/  LEA R4, P0, R7, R8, 0x3 ;  /* 0x0000000807047211 */ /* 0x002fc800078018ff */
[----:B------:R-:W-:-:S05]  /*04c0*/  LEA.HI.X R5, R7, R9, R0, 0x3, P0 ;  /* 0x0000000907057211 */ /* 0x000fca00000f1c00 */
[----:B--2---:R-:W-:Y:S01]  /*04d0*/  STG.E.64 desc[UR6][R4.64], R2 ;  /* 0x0000000204007986 */ /* 0x004fe2000c101b06 */
[----:B------:R-:W-:Y:S05]  /*04e0*/  EXIT ;  /* 0x000000000000794d */ /* 0x000fea0003800000 */
.L_x_1:
        /* <DEDUP_REMOVED lines=9> */
.L_x_8:


//--------------------- .text._Z41TemporalReflectionPadding_updateGradInputIfEv15THCDeviceTensorIT_Li3Ei16DefaultPtrTraitsES3_ii --------------------------
	.section	.text._Z41TemporalReflectionPadding_updateGradInputIfEv15THCDeviceTensorIT_Li3Ei16DefaultPtrTraitsES3_ii,"ax",@progbits
	.align	128
        .global         _Z41TemporalReflectionPadding_updateGradInputIfEv15THCDeviceTensorIT_Li3Ei16DefaultPtrTraitsES3_ii
        .type           _Z41TemporalReflectionPadding_updateGradInputIfEv15THCDeviceTensorIT_Li3Ei16DefaultPtrTraitsES3_ii,@function
        .size           _Z41TemporalReflectionPadding_updateGradInputIfEv15THCDeviceTensorIT_Li3Ei16DefaultPtrTraitsES3_ii,(.L_x_9 - _Z41TemporalReflectionPadding_updateGradInputIfEv15THCDeviceTensorIT_Li3Ei16DefaultPtrTraitsES3_ii)
        .other          _Z41TemporalReflectionPadding_updateGradInputIfEv15THCDeviceTensorIT_Li3Ei16DefaultPtrTraitsES3_ii,@"STO_CUDA_ENTRY STV_DEFAULT"
_Z41TemporalReflectionPadding_updateGradInputIfEv15THCDeviceTensorIT_Li3Ei16DefaultPtrTraitsES3_ii:
.text._Z41TemporalReflectionPadding_updateGradInputIfEv15THCDeviceTensorIT_Li3Ei16DefaultPtrTraitsES3_ii:
        /* <DEDUP_REMOVED lines=17> */
[----:B--2---:R-:W2:Y:S07]  /*0110*/  MUFU.RCP R4, R4 ;  /* 0x0000000400047308 */ /* 0x004eae0000001000 */
[----:B------:R-:W3:Y:S01]  /*0120*/  LDC R13, c[0x0][0x3c0] ;  /* 0x0000f000ff0d7b82 */ /* 0x000ee20000000800 */
[----:B--2---:R-:W-:-:S04]  /*0130*/  VIADD R2, R4, 0xffffffe ;  /* 0x0ffffffe04027836 */ /* 0x004fc80000000000 */
        /* <DEDUP_REMOVED lines=11> */
[----:B0-----:R-:W-:Y:S02]  /*01f0*/  IMAD R0, R8, UR5, RZ ;  /* 0x0000000508007c24 */ /* 0x001fe4000f8e02ff */
[----:B------:R-:W3:Y:S10]  /*0200*/  LDC R8, c[0x0][0x39c] ;  /* 0x0000e700ff087b82 */ /* 0x000ef40000000800 */
[----:B------:R-:W-:Y:S01]  /*0210*/  @!P0 IMAD.IADD R3, R3, 0x1, -R6 ;  /* 0x0000000103038824 */ /* 0x000fe200078e0a06 */
[----:B------:R-:W-:-:S02]  /*0220*/  ISETP.NE.AND P0, PT, R5, RZ, PT ;  /* 0x000000ff0500720c */ /* 0x000fc40003f05270 */
[----:B------:R-:W-:Y:S02]  /*0230*/  SHF.R.S32.HI R4, RZ, 0x1f, R0 ;  /* 0x0000001fff047819 */ /* 0x000fe40000011400 */
[----:B------:R-:W-:-:S13]  /*0240*/  ISETP.GT.U32.AND P1, PT, R6, R3, PT ;  /* 0x000000030600720c */ /* 0x000fda0003f24070 */
[----:B------:R-:W-:-:S04]  /*0250*/  @!P1 IMAD.IADD R3, R3, 0x1, -R6 ;  /* 0x0000000103039824 */ /* 0x000fc800078e0a06 */
[----:B------:R-:W-:Y:S02]  /*0260*/  IMAD.MOV.U32 R6, RZ, RZ, R3 ;  /* 0x000000ffff067224 */ /* 0x000fe400078e0003 */
[----:B----4-:R-:W-:Y:S02]  /*0270*/  IMAD R3, R9, UR4, RZ ;  /* 0x0000000409037c24 */ /* 0x010fe4000f8e02ff */
[----:B------:R-:W-:Y:S01]  /*0280*/  @!P2 IMAD.MOV R6, RZ, RZ, -R6 ;  /* 0x000000ffff06a224 */ /* 0x000fe200078e0a06 */
[----:B------:R-:W-:-:S05]  /*0290*/  @!P0 LOP3.LUT R6, RZ, R5, RZ, 0x33, !PT ;  /* 0x00000005ff068212 */ /* 0x000fca00078e33ff */
[----:B------:R-:W-:Y:S01]  /*02a0*/  IMAD R2, R6, UR6, RZ ;  /* 0x0000000606027c24 */ /* 0x000fe2000f8e02ff */
[----:B------:R-:W0:Y:S04]  /*02b0*/  LDCU.64 UR6, c[0x0][0x358] ;  /* 0x00006b00ff0677ac */ /* 0x000e280008000a00 */
[--C-:B------:R-:W-:Y:S02]  /*02c0*/  IADD3 R0, P0, P1, R2, R0, R3.reuse ;  /* 0x0000000002007210 */ /* 0x100fe4000791e003 */
[----:B------:R-:W-:Y:S02]  /*02d0*/  SHF.R.S32.HI R3, RZ, 0x1f, R3 ;  /* 0x0000001fff037819 */ /* 0x000fe40000011403 */
[----:B------:R-:W-:-:S04]  /*02e0*/  SHF.R.S32.HI R2, RZ, 0x1f, R2 ;  /* 0x0000001fff027819 */ /* 0x000fc80000011402 */
[----:B------:R-:W-:Y:S02]  /*02f0*/  IADD3.X R3, PT, PT, R2, R4, R3, P0, P1 ;  /* 0x0000000402037210 */ /* 0x000fe400007e2403 */
[C---:B-----5:R-:W-:Y:S01]  /*0300*/  LEA R2, P0, R0.reuse, R10, 0x2 ;  /* 0x0000000a00027211 */ /* 0x060fe200078010ff */
[----:B------:R-:W1:Y:S03]  /*0310*/  LDC.64 R4, c[0x0][0x388] ;  /* 0x0000e200ff047b82 */ /* 0x000e660000000a00 */
[----:B------:R-:W-:-:S05]  /*0320*/  LEA.HI.X R3, R0, R11, R3, 0x2, P0 ;  /* 0x0000000b00037211 */ /* 0x000fca00000f1403 */
[----:B0-----:R0:W2:Y:S01]  /*0330*/  LDG.E R0, desc[UR6][R2.64] ;  /* 0x0000000602007981 */ /* 0x0010a2000c1e1900 */
[----:B---3--:R-:W-:Y:S01]  /*0340*/  IMAD R11, R13, 0x2, R8 ;  /* 0x000000020d0b7824 */ /* 0x008fe200078e0208 */
[----:B------:R-:W-:Y:S01]  /*0350*/  IADD3 R9, PT, PT, -R8, 0x1, RZ ;  /* 0x0000000108097810 */ /* 0x000fe20007ffe1ff */
[--C-:B------:R-:W-:Y:S01]  /*0360*/  IMAD.MOV R10, RZ, RZ, -R13.reuse ;  /* 0x000000ffff0a7224 */ /* 0x100fe200078e0a0d */
[-C--:B------:R-:W-:Y:S01]  /*0370*/  VIMNMX R8, PT, PT, RZ, R13.reuse, !PT ;  /* 0x0000000dff087248 */ /* 0x080fe20007fe0100 */
[C---:B------:R-:W-:Y:S01]  /*0380*/  IMAD.IADD R7, R6.reuse, 0x1, -R13 ;  /* 0x0000000106077824 */ /* 0x040fe200078e0a0d */
[C---:B------:R-:W-:Y:S02]  /*0390*/  IADD3 R9, PT, PT, R6.reuse, -R13, R9 ;  /* 0x8000000d06097210 */ /* 0x040fe40007ffe009 */
[----:B------:R-:W-:Y:S02]  /*03a0*/  IADD3 R11, PT, PT, -R6, -0x1, R11 ;  /* 0xffffffff060b7810 */ /* 0x000fe40007ffe10b */
[----:B------:R-:W-:Y:S01]  /*03b0*/  VIMNMX R6, PT, PT, RZ, R10, !PT ;  /* 0x0000000aff067248 */ /* 0x000fe20007fe0100 */
[----:B0-----:R-:W0:Y:S01]  /*03c0*/  LDC.64 R2, c[0x0][0x380] ;  /* 0x0000e000ff027b82 */ /* 0x001e220000000a00 */
[----:B------:R-:W-:-:S02]  /*03d0*/  IABS R10, R7 ;  /* 0x00000007000a7213 */ /* 0x000fc40000000000 */
[----:B------:R-:W-:Y:S02]  /*03e0*/  IADD3 R6, PT, PT, -R8, R11, R6 ;  /* 0x0000000b08067210 */ /* 0x000fe40007ffe106 */
[----:B------:R-:W-:Y:S01]  /*03f0*/  IABS R7, R9 ;  /* 0x0000000900077213 */ /* 0x000fe20000000000 */
[----:B------:R-:W-:Y:S02]  /*0400*/  IMAD.MOV.U32 R8, RZ, RZ, R10 ;  /* 0x000000ffff087224 */ /* 0x000fe400078e000a */
[----:B-1----:R-:W-:Y:S02]  /*0410*/  IMAD R4, R4, UR5, RZ ;  /* 0x0000000504047c24 */ /* 0x002fe4000f8e02ff */
[----:B------:R-:W-:Y:S01]  /*0420*/  IMAD R5, R5, UR4, RZ ;  /* 0x0000000405057c24 */ /* 0x000fe2000f8e02ff */
[----:B------:R-:W-:Y:S02]  /*0430*/  IADD3 R6, PT, PT, -R7, R6, R8 ;  /* 0x0000000607067210 */ /* 0x000fe40007ffe108 */
[----:B------:R-:W-:-:S03]  /*0440*/  SHF.R.S32.HI R7, RZ, 0x1f, R4 ;  /* 0x0000001fff077819 */ /* 0x000fc60000011404 */
[----:B------:R-:W-:-:S05]  /*0450*/  IMAD R6, R6, UR8, RZ ;  /* 0x0000000806067c24 */ /* 0x000fca000f8e02ff */
[--C-:B------:R-:W-:Y:S02]  /*0460*/  IADD3 R8, P0, P1, R6, R4, R5.reuse ;  /* 0x0000000406087210 */ /* 0x100fe4000791e005 */
[----:B------:R-:W-:Y:S02]  /*0470*/  SHF.R.S32.HI R4, RZ, 0x1f, R5 ;  /* 0x0000001fff047819 */ /* 0x000fe40000011405 */
[----:B------:R-:W-:-:S04]  /*0480*/  SHF.R.S32.HI R6, RZ, 0x1f, R6 ;  /* 0x0000001fff067819 */ /* 0x000fc80000011406 */
[----:B------:R-:W-:Y:S02]  /*0490*/  IADD3.X R4, PT, PT, R6, R7, R4, P0, P1 ;  /* 0x0000000706047210 */ /* 0x000fe400007e2404 */
[----:B0-----:R-:W-:-:S04]  /*04a0*/  LEA R2, P0, R8, R2, 0x2 ;  /* 0x0000000208027211 */ /* 0x001fc800078010ff */
[----:B------:R-:W-:-:S05]  /*04b0*/  LEA.HI.X R3, R8, R3, R4, 0x2, P0 ;  /* 0x0000000308037211 */ /* 0x000fca00000f1404 */
[----:B--2---:R-:W-:Y:S01]  /*04c0*/  REDG.E.ADD.F32.FTZ.RN.STRONG.GPU desc[UR6][R2.64], R0 ;  /* 0x00000000020079a6 */ /* 0x004fe2000c12f306 */
[----:B------:R-:W-:Y:S05]  /*04d0*/  EXIT ;  /* 0x000000000000794d */ /* 0x000fea0003800000 */
.L_x_2:
        /* <DEDUP_REMOVED lines=10> */
.L_x_9:


//--------------------- .text._Z38TemporalReflectionPadding_updateOutputIfEv15THCDeviceTensorIT_Li3Ei16DefaultPtrTraitsES3_ii --------------------------
	.section	.text._Z38TemporalReflectionPadding_updateOutputIfEv15THCDeviceTensorIT_Li3Ei16DefaultPtrTraitsES3_ii,"ax",@progbits
	.align	128
        .global         _Z38TemporalReflectionPadding_updateOutputIfEv15THCDeviceTensorIT_Li3Ei16DefaultPtrTraitsES3_ii
        .type           _Z38TemporalReflectionPadding_updateOutputIfEv15THCDeviceTensorIT_Li3Ei16DefaultPtrTraitsES3_ii,@function
        .size           _Z38TemporalReflectionPadding_updateOutputIfEv15THCDeviceTensorIT_Li3Ei16DefaultPtrTraitsES3_ii,(.L_x_10 - _Z38TemporalReflectionPadding_updateOutputIfEv15THCDeviceTensorIT_Li3Ei16DefaultPtrTraitsES3_ii)
        .other          _Z38TemporalReflectionPadding_updateOutputIfEv15THCDeviceTensorIT_Li3Ei16DefaultPtrTraitsES3_ii,@"STO_CUDA_ENTRY STV_DEFAULT"
_Z38TemporalReflectionPadding_updateOutputIfEv15THCDeviceTensorIT_Li3Ei16DefaultPtrTraitsES3_ii:
.text._Z38TemporalReflectionPadding_updateOutputIfEv15THCDeviceTensorIT_Li3Ei16DefaultPtrTraitsES3_ii:
        /* <DEDUP_REMOVED lines=62> */
[C---:B0-----:R-:W-:Y:S01]  /*03e0*/  LEA R2, P0, R8.reuse, R2, 0x2 ;  /* 0x0000000208027211 */ /* 0x041fe200078010ff */
[----:B------:R-:W0:Y:S03]  /*03f0*/  LDC.64 R6, c[0x0][0x3a8] ;  /* 0x0000ea00ff067b82 */ /* 0x000e260000000a00 */
[----:B------:R-:W-:-:S05]  /*0400*/  LEA.HI.X R3, R8, R3, R4, 0x2, P0 ;  /* 0x0000000308037211 */ /* 0x000fca00000f1404 */
[----:B-1----:R1:W2:Y:S01]  /*0410*/  LDG.E R5, desc[UR6][R2.64] ;  /* 0x0000000602057981 */ /* 0x0022a2000c1e1900 */
[----:B------:R-:W1:Y:S01]  /*0420*/  LDC.64 R8, c[0x0][0x3a0] ;  /* 0x0000e800ff087b82 */ /* 0x000e620000000a00 */
[----:B---3--:R-:W-:Y:S02]  /*0430*/  IMAD R0, R0, UR8, RZ ;  /* 0x0000000800007c24 */ /* 0x008fe4000f8e02ff */
        /* <DEDUP_REMOVED lines=9> */
[----:B--2---:R-:W-:Y:S01]  /*04d0*/  STG.E desc[UR6][R2.64], R5 ;  /* 0x0000000502007986 */ /* 0x004fe2000c101906 */
[----:B------:R-:W-:Y:S05]  /*04e0*/  EXIT ;  /* 0x000000000000794d */ /* 0x000fea0003800000 */
.L_x_3:
        /* <DEDUP_REMOVED lines=9> */
.L_x_10:


//--------------------- .text._Z41TemporalReflectionPadding_updateGradInputIN3c104HalfEEv15THCDeviceTensorIT_Li3Ei16DefaultPtrTraitsES5_ii --------------------------
	.section	.text._Z41TemporalReflectionPadding_updateGradInputIN3c104HalfEEv15THCDeviceTensorIT_Li3Ei16DefaultPtrTraitsES5_ii,"ax",@progbits
	.align	128
        .global         _Z41TemporalReflectionPadding_updateGradInputIN3c104HalfEEv15THCDeviceTensorIT_Li3Ei16DefaultPtrTraitsES5_ii
        .type           _Z41TemporalReflectionPadding_updateGradInputIN3c104HalfEEv15THCDeviceTensorIT_Li3Ei16DefaultPtrTraitsES5_ii,@function
        .size           _Z41TemporalReflectionPadding_updateGradInputIN3c104HalfEEv15THCDeviceTensorIT_Li3Ei16DefaultPtrTraitsES5_ii,(.L_x_11 - _Z41TemporalReflectionPadding_updateGradInputIN3c104HalfEEv15THCDeviceTensorIT_Li3Ei16DefaultPtrTraitsES5_ii)
        .other          _Z41TemporalReflectionPadding_updateGradInputIN3c104HalfEEv15THCDeviceTensorIT_Li3Ei16DefaultPtrTraitsES5_ii,@"STO_CUDA_ENTRY STV_DEFAULT"
_Z41TemporalReflectionPadding_updateGradInputIN3c104HalfEEv15THCDeviceTensorIT_Li3Ei16DefaultPtrTraitsES5_ii:
.text._Z41TemporalReflectionPadding_updateGradInputIN3c104HalfEEv15THCDeviceTensorIT_Li3Ei16DefaultPtrTraitsES5_ii:
        /* <DEDUP_REMOVED lines=15> */
[----:B------:R-:W-:Y:S08]  /*00f0*/  S2UR UR4, SR_CTAID.Y ;  /* 0x00000000000479c3 */ /* 0x000ff00000002600 */
[----:B------:R-:W4:Y:S01]  /*0100*/  S2UR UR5, SR_CTAID.Z ;  /* 0x00000000000579c3 */ /* 0x000f220000002700 */
[----:B--2---:R-:W2:Y:S01]  /*0110*/  MUFU.RCP R4, R4 ;  /* 0x0000000400047308 */ /* 0x004ea20000001000 */
[----:B0-----:R-:W-:-:S05]  /*0120*/  IMAD.MOV R0, RZ, RZ, -R11 ;  /* 0x000000ffff007224 */ /* 0x001fca00078e0a0b */
[----:B------:R-:W-:Y:S01]  /*0130*/  VIMNMX R0, PT, PT, RZ, R0, !PT ;  /* 0x00000000ff007248 */ /* 0x000fe20007fe0100 */
[----:B--2---:R-:W-:-:S04]  /*0140*/  VIADD R2, R4, 0xffffffe ;  /* 0x0ffffffe04027836 */ /* 0x004fc80000000000 */
[----:B------:R0:W2:Y:S02]  /*0150*/  F2I.FTZ.U32.TRUNC.NTZ R3, R2 ;  /* 0x0000000200037305 */ /* 0x0000a4000021f000 */
[----:B0-----:R-:W-:Y:S02]  /*0160*/  IMAD.MOV.U32 R2, RZ, RZ, RZ ;  /* 0x000000ffff027224 */ /* 0x001fe400078e00ff */
[----:B--2---:R-:W-:-:S04]  /*0170*/  IMAD.MOV R7, RZ, RZ, -R3 ;  /* 0x000000ffff077224 */ /* 0x004fc800078e0a03 */
[----:B------:R-:W-:-:S04]  /*0180*/  IMAD R7, R7, R6, RZ ;  /* 0x0000000607077224 */ /* 0x000fc800078e02ff */
[----:B------:R-:W-:-:S04]  /*0190*/  IMAD.HI.U32 R3, R3, R7, R2 ;  /* 0x0000000703037227 */ /* 0x000fc800078e0002 */
[----:B------:R-:W-:Y:S02]  /*01a0*/  IMAD.MOV.U32 R7, RZ, RZ, R8 ;  /* 0x000000ffff077224 */ /* 0x000fe400078e0008 */
[----:B------:R-:W0:Y:S02]  /*01b0*/  LDC R8, c[0x0][0x39c] ;  /* 0x0000e700ff087b82 */ /* 0x000e240000000800 */
[----:B------:R-:W-:-:S04]  /*01c0*/  IMAD.HI.U32 R3, R3, R7, RZ ;  /* 0x0000000703037227 */ /* 0x000fc800078e00ff */
[----:B------:R-:W-:-:S04]  /*01d0*/  IMAD.MOV R3, RZ, RZ, -R3 ;  /* 0x000000ffff037224 */ /* 0x000fc800078e0a03 */
[----:B------:R-:W-:-:S05]  /*01e0*/  IMAD R3, R6, R3, R7 ;  /* 0x0000000306037224 */ /* 0x000fca00078e0207 */
[----:B------:R-:W-:Y:S02]  /*01f0*/  ISETP.GT.U32.AND P0, PT, R6, R3, PT ;  /* 0x000000030600720c */ /* 0x000fe40003f04070 */
[----:B0-----:R-:W-:Y:S01]  /*0200*/  IADD3 R7, PT, PT, -R8, 0x1, RZ ;  /* 0x0000000108077810 */ /* 0x001fe20007ffe1ff */
[----:B------:R-:W-:Y:S01]  /*0210*/  IMAD R9, R11, 0x2, R8 ;  /* 0x000000020b097824 */ /* 0x000fe200078e0208 */
[----:B------:R-:W-:-:S09]  /*0220*/  VIMNMX R8, PT, PT, RZ, R11, !PT ;  /* 0x0000000bff087248 */ /* 0x000fd20007fe0100 */
[----:B------:R-:W-:Y:S01]  /*0230*/  @!P0 IMAD.IADD R3, R3, 0x1, -R6 ;  /* 0x0000000103038824 */ /* 0x000fe200078e0a06 */
[----:B------:R-:W-:-:S04]  /*0240*/  ISETP.NE.AND P0, PT, R5, RZ, PT ;  /* 0x000000ff0500720c */ /* 0x000fc80003f05270 */
[----:B------:R-:W-:-:S13]  /*0250*/  ISETP.GT.U32.AND P1, PT, R6, R3, PT ;  /* 0x000000030600720c */ /* 0x000fda0003f24070 */
[----:B------:R-:W-:-:S04]  /*0260*/  @!P1 IMAD.IADD R3, R3, 0x1, -R6 ;  /* 0x0000000103039824 */ /* 0x000fc800078e0a06 */
[----:B------:R-:W-:Y:S02]  /*0270*/  IMAD.MOV.U32 R10, RZ, RZ, R3 ;  /* 0x000000ffff0a7224 */ /* 0x000fe400078e0003 */
[----:B------:R-:W4:Y:S02]  /*0280*/  LDC.64 R2, c[0x0][0x388] ;  /* 0x0000e200ff027b82 */ /* 0x000f240000000a00 */
[----:B------:R-:W-:Y:S01]  /*0290*/  @!P2 IMAD.MOV R10, RZ, RZ, -R10 ;  /* 0x000000ffff0aa224 */ /* 0x000fe200078e0a0a */
[----:B------:R-:W-:-:S04]  /*02a0*/  @!P0 LOP3.LUT R10, RZ, R5, RZ, 0x33, !PT ;  /* 0x00000005ff0a8212 */ /* 0x000fc800078e33ff */
[C---:B------:R-:W-:Y:S01]  /*02b0*/  IADD3 R7, PT, PT, R10.reuse, -R11, R7 ;  /* 0x8000000b0a077210 */ /* 0x040fe20007ffe007 */
[----:B------:R-:W0:Y:S01]  /*02c0*/  LDC.64 R4, c[0x0][0x3a8] ;  /* 0x0000ea00ff047b82 */ /* 0x000e220000000a00 */
[C---:B------:R-:W-:Y:S01]  /*02d0*/  IMAD.IADD R6, R10.reuse, 0x1, -R11 ;  /* 0x000000010a067824 */ /* 0x040fe200078e0a0b */
[C---:B------:R-:W-:Y:S01]  /*02e0*/  IADD3 R9, PT, PT, -R10.reuse, -0x1, R9 ;  /* 0xffffffff0a097810 */ /* 0x040fe20007ffe109 */
[----:B---3--:R-:W-:Y:S01]  /*02f0*/  IMAD R10, R10, UR6, RZ ;  /* 0x000000060a0a7c24 */ /* 0x008fe2000f8e02ff */
[----:B------:R-:W-:Y:S02]  /*0300*/  IABS R11, R7 ;  /* 0x00000007000b7213 */ /* 0x000fe40000000000 */
[----:B------:R-:W-:Y:S02]  /*0310*/  IABS R12, R6 ;  /* 0x00000006000c7213 */ /* 0x000fe40000000000 */
[----:B------:R-:W2:Y:S01]  /*0320*/  LDC.64 R6, c[0x0][0x380] ;  /* 0x0000e000ff067b82 */ /* 0x000ea20000000a00 */
[----:B------:R-:W-:-:S04]  /*0330*/  IADD3 R0, PT, PT, -R8, R9, R0 ;  /* 0x0000000908007210 */ /* 0x000fc80007ffe100 */
[----:B------:R-:W-:-:S03]  /*0340*/  IADD3 R0, PT, PT, -R11, R0, R12 ;  /* 0x000000000b007210 */ /* 0x000fc60007ffe10c */
[----:B------:R-:W3:Y:S01]  /*0350*/  LDC.64 R8, c[0x0][0x3a0] ;  /* 0x0000e800ff087b82 */ /* 0x000ee20000000a00 */
[----:B----4-:R-:W-:Y:S02]  /*0360*/  IMAD R2, R2, UR5, RZ ;  /* 0x0000000502027c24 */ /* 0x010fe4000f8e02ff */
[----:B------:R-:W-:Y:S02]  /*0370*/  IMAD R3, R3, UR4, RZ ;  /* 0x0000000403037c24 */ /* 0x000fe4000f8e02ff */
[----:B-1----:R-:W-:Y:S02]  /*0380*/  IMAD R0, R0, UR7, RZ ;  /* 0x0000000700007c24 */ /* 0x002fe4000f8e02ff */
[----:B0-----:R-:W-:Y:S02]  /*0390*/  IMAD R4, R4, UR5, RZ ;  /* 0x0000000504047c24 */ /* 0x001fe4000f8e02ff */
[----:B------:R-:W-:Y:S01]  /*03a0*/  IMAD R5, R5, UR4, RZ ;  /* 0x0000000405057c24 */ /* 0x000fe2000f8e02ff */
[----:B------:R-:W-:Y:S01]  /*03b0*/  IADD3 R12, P0, P1, R0, R2, R3 ;  /* 0x00000002000c7210 */ /* 0x000fe2000791e003 */
[----:B------:R-:W0:Y:S01]  /*03c0*/  LDCU.64 UR4, c[0x0][0x358] ;  /* 0x00006b00ff0477ac */ /* 0x000e220008000a00 */
[----:B------:R-:W-:-:S02]  /*03d0*/  SHF.R.S32.HI R11, RZ, 0x1f, R4 ;  /* 0x0000001fff0b7819 */ /* 0x000fc40000011404 */
[--C-:B------:R-:W-:Y:S02]  /*03e0*/  IADD3 R13, P2, P3, R10, R4, R5.reuse ;  /* 0x000000040a0d7210 */ /* 0x100fe40007b5e005 */
[----:B------:R-:W-:Y:S01]  /*03f0*/  SHF.R.S32.HI R4, RZ, 0x1f, R5 ;  /* 0x0000001fff047819 */ /* 0x000fe20000011405 */
[----:B------:R-:W-:Y:S01]  /*0400*/  IMAD.SHL.U32 R5, R12, 0x2, RZ ;  /* 0x000000020c057824 */ /* 0x000fe200078e00ff */
[----:B------:R-:W-:Y:S02]  /*0410*/  SHF.R.S32.HI R10, RZ, 0x1f, R10 ;  /* 0x0000001fff0a7819 */ /* 0x000fe4000001140a */
[----:B------:R-:W-:Y:S02]  /*0420*/  SHF.R.S32.HI R2, RZ, 0x1f, R2 ;  /* 0x0000001fff027819 */ /* 0x000fe40000011402 */
[----:B------:R-:W-:Y:S01]  /*0430*/  IADD3.X R10, PT, PT, R10, R11, R4, P2, P3 ;  /* 0x0000000b0a0a7210 */ /* 0x000fe200017e6404 */
[----:B--2---:R-:W-:Y:S01]  /*0440*/  IMAD.IADD R4, R5, 0x1, R6 ;  /* 0x0000000105047824 */ /* 0x004fe200078e0206 */
[----:B------:R-:W-:-:S02]  /*0450*/  SHF.R.S32.HI R3, RZ, 0x1f, R3 ;  /* 0x0000001fff037819 */ /* 0x000fc40000011403 */
[----:B------:R-:W-:Y:S02]  /*0460*/  SHF.R.S32.HI R0, RZ, 0x1f, R0 ;  /* 0x0000001fff007819 */ /* 0x000fe40000011400 */
[C---:B---3--:R-:W-:Y:S02]  /*0470*/  LEA R8, P2, R13.reuse, R8, 0x1 ;  /* 0x000000080d087211 */ /* 0x048fe400078408ff */
[----:B------:R-:W-:Y:S02]  /*0480*/  IADD3.X R11, PT, PT, R0, R2, R3, P0, P1 ;  /* 0x00000002000b7210 */ /* 0x000fe400007e2403 */
[----:B------:R-:W-:Y:S02]  /*0490*/  LOP3.LUT R3, R4, 0x2, RZ, 0xc0, !PT ;  /* 0x0000000204037812 */ /* 0x000fe400078ec0ff */
[----:B------:R-:W-:Y:S02]  /*04a0*/  LEA.HI.X R9, R13, R9, R10, 0x1, P2 ;  /* 0x000000090d097211 */ /* 0x000fe400010f0c0a */
[----:B------:R-:W-:-:S02]  /*04b0*/  SHF.L.U64.HI R0, R12, 0x1, R11 ;  /* 0x000000010c007819 */ /* 0x000fc4000001020b */
[----:B------:R-:W-:Y:S01]  /*04c0*/  IADD3 R6, P0, P1, -R3, R6, R5 ;  /* 0x0000000603067210 */ /* 0x000fe2000791e105 */
[----:B0-----:R-:W2:Y:S03]  /*04d0*/  LDG.E.U16 R8, desc[UR4][R8.64] ;  /* 0x0000000408087981 */ /* 0x001ea6000c1e1500 */
[----:B------:R-:W-:-:S05]  /*04e0*/  IADD3.X R7, PT, PT, R7, -0x1, R0, P0, P1 ;  /* 0xffffffff07077810 */ /* 0x000fca00007e2400 */
[----:B------:R0:W5:Y:S01]  /*04f0*/  LDG.E R2, desc[UR4][R6.64] ;  /* 0x0000000406027981 */ /* 0x000162000c1e1900 */
[----:B------:R-:W-:-:S04]  /*0500*/  ISETP.NE.U32.AND P0, PT, R3, RZ, PT ;  /* 0x000000ff0300720c */ /* 0x000fc80003f05070 */
[----:B------:R-:W-:Y:S01]  /*0510*/  ISETP.NE.AND.EX P0, PT, RZ, RZ, PT, P0 ;  /* 0x000000ffff00720c */ /* 0x000fe20003f05300 */
[----:B0-2---:R-:W-:-:S12]  /*0520*/  HADD2.F32 R4, -RZ, R8.H0_H0 ;  /* 0x20000008ff047230 */ /* 0x005fd80000004100 */
.L_x_4:
[----:B-----5:R-:W-:Y:S02]  /*0530*/  SHF.R.U32.HI R3, RZ, 0x10, R2 ;  /* 0x00000010ff037819 */ /* 0x020fe40000011602 */
[C---:B------:R-:W-:Y:S02]  /*0540*/  LOP3.LUT R5, R2.reuse, 0xffff0000, RZ, 0xc0, !PT ;  /* 0xffff000002057812 */ /* 0x040fe400078ec0ff */
[----:B------:R-:W-:-:S05]  /*0550*/  SEL R3, R2, R3, !P0 ;  /* 0x0000000302037207 */ /* 0x000fca0004000000 */
[----:B------:R-:W-:-:S05]  /*0560*/  HADD2.F32 R3, -RZ, R3.H0_H0 ;  /* 0x20000003ff037230 */ /* 0x000fca0000004100 */
[----:B------:R-:W-:Y:S01]  /*0570*/  FADD R0, R3, R4 ;  /* 0x0000000403007221 */ /* 0x000fe20000000000 */
[----:B------:R-:W-:-:S05]  /*0580*/  LOP3.LUT R3, R2, 0xffff, RZ, 0xc0, !PT ;  /* 0x0000ffff02037812 */ /* 0x000fca00078ec0ff */
[----:B------:R-:W0:Y:S02]  /*0590*/  F2F.F16.F32 R0, R0 ;  /* 0x0000000000007304 */ /* 0x000e240000200800 */
[C---:B0-----:R-:W-:Y:S01]  /*05a0*/  IMAD R3, R0.reuse, 0x10000, R3 ;  /* 0x0001000000037824 */ /* 0x041fe200078e0203 */
[----:B------:R-:W-:-:S06]  /*05b0*/  @!P0 LOP3.LUT R3, R0, R5, RZ, 0xfc, !PT ;  /* 0x0000000500038212 */ /* 0x000fcc00078efcff */
[----:B------:R-:W2:Y:S02]  /*05c0*/  ATOMG.E.CAS.STRONG.GPU PT, R3, [R6], R2, R3 ;  /* 0x00000002060373a9 */ /* 0x000ea400001ee103 */
[----:B--2---:R-:W-:Y:S01]  /*05d0*/  ISETP.NE.AND P1, PT, R2, R3, PT ;  /* 0x000000030200720c */ /* 0x004fe20003f25270 */
[----:B------:R-:W-:-:S12]  /*05e0*/  IMAD.MOV.U32 R2, RZ, RZ, R3 ;  /* 0x000000ffff027224 */ /* 0x000fd800078e0003 */
[----:B------:R-:W-:Y:S05]  /*05f0*/  @P1 BRA `(.L_x_4) ;  /* 0xfffffffc00cc1947 */ /* 0x000fea000383ffff */
[----:B------:R-:W-:Y:S05]  /*0600*/  EXIT ;  /* 0x000000000000794d */ /* 0x000fea0003800000 */
.L_x_5:
        /* <DEDUP_REMOVED lines=15> */
.L_x_11:


//--------------------- .text._Z38TemporalReflectionPadding_updateOutputIN3c104HalfEEv15THCDeviceTensorIT_Li3Ei16DefaultPtrTraitsES5_ii --------------------------
	.section	.text._Z38TemporalReflectionPadding_updateOutputIN3c104HalfEEv15THCDeviceTensorIT_Li3Ei16DefaultPtrTraitsES5_ii,"ax",@progbits
	.align	128
        .global         _Z38TemporalReflectionPadding_updateOutputIN3c104HalfEEv15THCDeviceTensorIT_Li3Ei16DefaultPtrTraitsES5_ii
        .type           _Z38TemporalReflectionPadding_updateOutputIN3c104HalfEEv15THCDeviceTensorIT_Li3Ei16DefaultPtrTraitsES5_ii,@function
        .size           _Z38TemporalReflectionPadding_updateOutputIN3c104HalfEEv15THCDeviceTensorIT_Li3Ei16DefaultPtrTraitsES5_ii,(.L_x_12 - _Z38TemporalReflectionPadding_updateOutputIN3c104HalfEEv15THCDeviceTensorIT_Li3Ei16DefaultPtrTraitsES5_ii)
        .other          _Z38TemporalReflectionPadding_updateOutputIN3c104HalfEEv15THCDeviceTensorIT_Li3Ei16DefaultPtrTraitsES5_ii,@"STO_CUDA_ENTRY STV_DEFAULT"
_Z38TemporalReflectionPadding_updateOutputIN3c104HalfEEv15THCDeviceTensorIT_Li3Ei16DefaultPtrTraitsES5_ii:
.text._Z38TemporalReflectionPadding_updateOutputIN3c104HalfEEv15THCDeviceTensorIT_Li3Ei16DefaultPtrTraitsES5_ii:
        /* <DEDUP_REMOVED lines=65> */
[----:B-1----:R1:W2:Y:S01]  /*0410*/  LDG.E.U16 R5, desc[UR6][R2.64] ;  /* 0x0000000602057981 */ /* 0x0022a2000c1e1500 */
        /* <DEDUP_REMOVED lines=11> */
[----:B--2---:R-:W-:Y:S01]  /*04d0*/  STG.E.U16 desc[UR6][R2.64], R5 ;  /* 0x0000000502007986 */ /* 0x004fe2000c101506 */
[----:B------:R-:W-:Y:S05]  /*04e0*/  EXIT ;  /* 0x000000000000794d */ /* 0x000fea0003800000 */
.L_x_6:
        /* <DEDUP_REMOVED lines=9> */
.L_x_12:


//--------------------- .nv.global.init           --------------------------
	.section	.nv.global.init,"aw",@progbits
.nv.global.init:
	.type		__T23,@object
	.size		__T23,(__T24 - __T23)
__T23:
        /*0000*/ 	.byte	0x54, 0x20, 0x70, 0x6f, 0x77, 0x69, 0x28, 0x54, 0x2c, 0x20, 0x54, 0x29, 0x20, 0x5b, 0x77, 0x69
        /*0010*/ 	.byte	0x74, 0x68, 0x20, 0x54, 0x20, 0x3d, 0x20, 0x69, 0x6e, 0x74, 0x5d, 0x00
	.type		__T24,@object
	.size		__T24,(__T22 - __T24)
__T24:
        /*001c*/ 	.byte	0x54, 0x20, 0x70, 0x6f, 0x77, 0x69, 0x28, 0x54, 0x2c, 0x20, 0x54, 0x29, 0x20, 0x5b, 0x77, 0x69
        /*002c*/ 	.byte	0x74, 0x68, 0x20, 0x54, 0x20, 0x3d, 0x20, 0x6c, 0x6f, 0x6e, 0x67, 0x5d, 0x00
	.type		__T22,@object
	.size		__T22,(__T21 - __T22)
__T22:
        /*0039*/ 	.byte	0x54, 0x20, 0x70, 0x6f, 0x77, 0x69, 0x28, 0x54, 0x2c, 0x20, 0x54, 0x29, 0x20, 0x5b, 0x77, 0x69
        /*0049*/ 	.byte	0x74, 0x68, 0x20, 0x54, 0x20, 0x3d, 0x20, 0x73, 0x68, 0x6f, 0x72, 0x74, 0x5d, 0x00
	.type		__T21,@object
	.size		__T21,(__T20 - __T21)
__T21:
        /*0057*/ 	.byte	0x54, 0x20, 0x70, 0x6f, 0x77, 0x69, 0x28, 0x54, 0x2c, 0x20, 0x54, 0x29, 0x20, 0x5b, 0x77, 0x69
        /*0067*/ 	.byte	0x74, 0x68, 0x20, 0x54, 0x20, 0x3d, 0x20, 0x73, 0x69, 0x67, 0x6e, 0x65, 0x64, 0x20, 0x63, 0x68
        /*0077*/ 	.byte	0x61, 0x72, 0x5d, 0x00
	.type		__T20,@object
	.size		__T20,(.L_8 - __T20)
__T20:
        /*007b*/ 	.byte	0x54, 0x20, 0x70, 0x6f, 0x77, 0x69, 0x28, 0x54, 0x2c, 0x20, 0x54, 0x29, 0x20, 0x5b, 0x77, 0x69
        /*008b*/ 	.byte	0x74, 0x68, 0x20, 0x54, 0x20, 0x3d, 0x20, 0x75, 0x6e, 0x73, 0x69, 0x67, 0x6e, 0x65, 0x64, 0x20
        /*009b*/ 	.byte	0x63, 0x68, 0x61, 0x72, 0x5d, 0x00
.L_8:


//--------------------- .nv.shared.reserved.0     --------------------------
	.section	.nv.shared.reserved.0,"aw",@nobits
	.weak		__nv_reservedSMEM_offset_0_alias
	.size		__nv_reservedSMEM_offset_0_alias, 0, 64
	.other		__nv_reservedSMEM_offset_0_alias,@"STO_CUDA_RESERVED_SHARED STV_DEFAULT"
__nv_reservedSMEM_offset_0_alias:
	.zero		0
	.zero		64


//--------------------- .nv.global                --------------------------
	.section	.nv.global,"aw",@nobits
	.align	8
.nv.global:
	.type		_ZTVN10__cxxabiv120__si_class_type_infoE,@object
	.size		_ZTVN10__cxxabiv120__si_class_type_infoE,(_ZTTNSt7__cxx1119basic_ostringstreamIcSt11char_traitsIcESaIcEEE - _ZTVN10__cxxabiv120__si_class_type_infoE)
_ZTVN10__cxxabiv120__si_class_type_infoE:
	.zero		8
	.type		_ZTTNSt7__cxx1119basic_ostringstreamIcSt11char_traitsIcESaIcEEE,@object
	.size		_ZTTNSt7__cxx1119basic_ostringstreamIcSt11char_traitsIcESaIcEEE,(_ZTTSo - _ZTTNSt7__cxx1119basic_ostringstreamIcSt11char_traitsIcESaIcEEE)
_ZTTNSt7__cxx1119basic_ostringstreamIcSt11char_traitsIcESaIcEEE:
	.zero		8
	.type		_ZTTSo,@object
	.size		_ZTTSo,(_ZTVN10__cxxabiv117__class_type_infoE - _ZTTSo)
_ZTTSo:
	.zero		8
	.type		_ZTVN10__cxxabiv117__class_type_infoE,@object
	.size		_ZTVN10__cxxabiv117__class_type_infoE,(_ZTVSt9basic_iosIcSt11char_traitsIcEE - _ZTVN10__cxxabiv117__class_type_infoE)
_ZTVN10__cxxabiv117__class_type_infoE:
	.zero		8
	.type		_ZTVSt9basic_iosIcSt11char_traitsIcEE,@object
	.size		_ZTVSt9basic_iosIcSt11char_traitsIcEE,(_ZTVN3c105ErrorE - _ZTVSt9basic_iosIcSt11char_traitsIcEE)
_ZTVSt9basic_iosIcSt11char_traitsIcEE:
	.zero		32
	.type		_ZTVN3c105ErrorE,@object
	.size		_ZTVN3c105ErrorE,(_ZTVSt15basic_streambufIcSt11char_traitsIcEE - _ZTVN3c105ErrorE)
_ZTVN3c105ErrorE:
	.zero		40
	.type		_ZTVSt15basic_streambufIcSt11char_traitsIcEE,@object
	.size		_ZTVSt15basic_streambufIcSt11char_traitsIcEE,(_ZTVNSt7__cxx1115basic_stringbufIcSt11char_traitsIcESaIcEEE - _ZTVSt15basic_streambufIcSt11char_traitsIcEE)
_ZTVSt15basic_streambufIcSt11char_traitsIcEE:
	.zero		128
	.type		_ZTVNSt7__cxx1115basic_stringbufIcSt11char_traitsIcESaIcEEE,@object
	.size		_ZTVNSt7__cxx1115basic_stringbufIcSt11char_traitsIcESaIcEEE,(.L_3 - _ZTVNSt7__cxx1115basic_stringbufIcSt11char_traitsIcESaIcEEE)
_ZTVNSt7__cxx1115basic_stringbufIcSt11char_traitsIcESaIcEEE:
	.zero		128
.L_3:


//--------------------- .nv.constant0._Z41TemporalReflectionPadding_updateGradInputIdEv15THCDeviceTensorIT_Li3Ei16DefaultPtrTraitsES3_ii --------------------------
	.section	.nv.constant0._Z41TemporalReflectionPadding_updateGradInputIdEv15THCDeviceTensorIT_Li3Ei16DefaultPtrTraitsES3_ii,"a",@progbits
	.sectionflags	@""
	.align	4
.nv.constant0._Z41TemporalReflectionPadding_updateGradInputIdEv15THCDeviceTensorIT_Li3Ei16DefaultPtrTraitsES3_ii:
	.zero		968


//--------------------- .nv.constant0._Z38TemporalReflectionPadding_updateOutputIdEv15THCDeviceTensorIT_Li3Ei16DefaultPtrTraitsES3_ii --------------------------
	.section	.nv.constant0._Z38TemporalReflectionPadding_updateOutputIdEv15THCDeviceTensorIT_Li3Ei16DefaultPtrTraitsES3_ii,"a",@progbits
	.sectionflags	@""
	.align	4
.nv.constant0._Z38TemporalReflectionPadding_updateOutputIdEv15THCDeviceTensorIT_Li3Ei16DefaultPtrTraitsES3_ii:
	.zero		968


//--------------------- .nv.constant0._Z41TemporalReflectionPadding_updateGradInputIfEv15THCDeviceTensorIT_Li3Ei16DefaultPtrTraitsES3_ii --------------------------
	.section	.nv.constant0._Z41TemporalReflectionPadding_updateGradInputIfEv15THCDeviceTensorIT_Li3Ei16DefaultPtrTraitsES3_ii,"a",@progbits
	.sectionflags	@""
	.align	4
.nv.constant0._Z41TemporalReflectionPadding_updateGradInputIfEv15THCDeviceTensorIT_Li3Ei16DefaultPtrTraitsES3_ii:
	.zero		968


//--------------------- .nv.constant0._Z38TemporalReflectionPadding_updateOutputIfEv15THCDeviceTensorIT_Li3Ei16DefaultPtrTraitsES3_ii --------------------------
	.section	.nv.constant0._Z38TemporalReflectionPadding_updateOutputIfEv15THCDeviceTensorIT_Li3Ei16DefaultPtrTraitsES3_ii,"a",@progbits
	.sectionflags	@""
	.align	4
.nv.constant0._Z38TemporalReflectionPadding_updateOutputIfEv15THCDeviceTensorIT_Li3Ei16DefaultPtrTraitsES3_ii:
	.zero		968


//--------------------- .nv.constant0._Z41TemporalReflectionPadding_updateGradInputIN3c104HalfEEv15THCDeviceTensorIT_Li3Ei16DefaultPtrTraitsES5_ii --------------------------
	.section	.nv.constant0._Z41TemporalReflectionPadding_updateGradInputIN3c104HalfEEv15THCDeviceTensorIT_Li3Ei16DefaultPtrTraitsES5_ii,"a",@progbits
	.sectionflags	@""
	.align	4
.nv.constant0._Z41TemporalReflectionPadding_updateGradInputIN3c104HalfEEv15THCDeviceTensorIT_Li3Ei16DefaultPtrTraitsES5_ii:
	.zero		968


//--------------------- .nv.constant0._Z38TemporalReflectionPadding_updateOutputIN3c104HalfEEv15THCDeviceTensorIT_Li3Ei16DefaultPtrTraitsES5_ii --------------------------
	.section	.nv.constant0._Z38TemporalReflectionPadding_updateOutputIN3c104HalfEEv15THCDeviceTensorIT_Li3Ei16DefaultPtrTraitsES5_ii,"a",@progbits
	.sectionflags	@""
	.align	4
.nv.constant0._Z38TemporalReflectionPadding_updateOutputIN3c104HalfEEv15THCDeviceTensorIT_Li3Ei16DefaultPtrTraitsES5_ii:
	.zero		968


//--------------------- SYMBOLS --------------------------

	.type		.nv.reservedSmem.offset0,@object
	.size		.nv.reservedSmem.offset0,0x4
